//
// Generated by NVIDIA NVVM Compiler
//
// Compiler Build ID: CL-36424714
// Cuda compilation tools, release 13.0, V13.0.88
// Based on NVVM 20.0.0
//

.version 9.0
.target sm_100
.address_size 64

	// .globl	GpuConv1DOnDevice
.extern .shared .align 16 .b8 yj[];

.visible .entry GpuConv1DOnDevice(
	.param .u64 GpuConv1DOnDevice_param_0,
	.param .u64 GpuConv1DOnDevice_param_1,
	.param .u64 .ptr .align 1 GpuConv1DOnDevice_param_2,
	.param .u64 .ptr .align 1 GpuConv1DOnDevice_param_3
)
{
	.reg .pred 	%p<25>;
	.reg .b32 	%r<21>;
	.reg .b32 	%f<155>;
	.reg .b64 	%rd<51>;

	ld.param.u64 	%rd18, [GpuConv1DOnDevice_param_0];
	ld.param.u64 	%rd19, [GpuConv1DOnDevice_param_1];
	ld.param.u64 	%rd21, [GpuConv1DOnDevice_param_3];
	cvta.to.global.u64 	%rd1, %rd21;
	mov.u32 	%r4, %ctaid.x;
	mov.u32 	%r1, %ntid.x;
	mov.u32 	%r5, %tid.x;
	mad.lo.s32 	%r6, %r4, %r1, %r5;
	cvt.u64.u32 	%rd2, %r6;
	setp.le.s64 	%p1, %rd18, %rd2;
	@%p1 bra 	$L__BB0_2;
	ld.global.u64 	%rd22, [%rd1];
	cvta.to.global.u64 	%rd23, %rd22;
	mad.lo.s64 	%rd24, %rd2, 12, %rd23;
	ld.global.f32 	%f149, [%rd24];
	ld.global.f32 	%f148, [%rd24+4];
	ld.global.f32 	%f147, [%rd24+8];
$L__BB0_2:
	setp.lt.s64 	%p2, %rd19, 1;
	mov.f32 	%f153, 0f00000000;
	@%p2 bra 	$L__BB0_15;
	cvt.u64.u32 	%rd3, %r1;
	add.s64 	%rd4, %rd19, -1;
	and.b64  	%rd25, %rd4, -4294967296;
	setp.ne.s64 	%p3, %rd25, 0;
	@%p3 bra 	$L__BB0_5;
	cvt.u32.u64 	%r7, %rd3;
	cvt.u32.u64 	%r8, %rd4;
	div.u32 	%r9, %r8, %r7;
	cvt.u64.u32 	%rd46, %r9;
	bra.uni 	$L__BB0_6;
$L__BB0_5:
	div.u64 	%rd46, %rd4, %rd3;
$L__BB0_6:
	mov.b64 	%rd48, 0;
	mov.f32 	%f153, 0f00000000;
	cvt.u64.u32 	%rd27, %r5;
	mov.u32 	%r12, yj;
	mad.lo.s32 	%r13, %r5, 28, %r12;
	mov.u64 	%rd47, %rd19;
	mov.u64 	%rd49, %rd48;
$L__BB0_7:
	mad.lo.s64 	%rd11, %rd48, %rd3, %rd27;
	setp.ge.s64 	%p4, %rd11, %rd19;
	@%p4 bra 	$L__BB0_9;
	ld.param.u64 	%rd45, [GpuConv1DOnDevice_param_3];
	cvta.to.global.u64 	%rd28, %rd45;
	ld.global.u64 	%rd29, [%rd28+8];
	cvta.to.global.u64 	%rd30, %rd29;
	mul.lo.s64 	%rd31, %rd11, 12;
	add.s64 	%rd32, %rd30, %rd31;
	ld.global.f32 	%f17, [%rd32];
	st.shared.f32 	[%r13], %f17;
	ld.global.f32 	%f18, [%rd32+4];
	st.shared.f32 	[%r13+4], %f18;
	ld.global.f32 	%f19, [%rd32+8];
	st.shared.f32 	[%r13+8], %f19;
	ld.global.u64 	%rd33, [%rd28+16];
	cvta.to.global.u64 	%rd34, %rd33;
	add.s64 	%rd35, %rd34, %rd31;
	ld.global.f32 	%f20, [%rd35];
	st.shared.f32 	[%r13+12], %f20;
	ld.global.f32 	%f21, [%rd35+4];
	st.shared.f32 	[%r13+16], %f21;
	ld.global.f32 	%f22, [%rd35+8];
	st.shared.f32 	[%r13+20], %f22;
	ld.global.u64 	%rd36, [%rd28+24];
	cvta.to.global.u64 	%rd37, %rd36;
	shl.b64 	%rd38, %rd11, 2;
	add.s64 	%rd39, %rd37, %rd38;
	ld.global.f32 	%f23, [%rd39];
	st.shared.f32 	[%r13+24], %f23;
$L__BB0_9:
	setp.le.s64 	%p5, %rd18, %rd2;
	bar.sync 	0;
	@%p5 bra 	$L__BB0_14;
	setp.le.s64 	%p6, %rd19, %rd49;
	mov.f32 	%f152, 0f00000000;
	@%p6 bra 	$L__BB0_13;
	min.s64 	%rd40, %rd47, %rd3;
	max.s64 	%rd50, %rd40, 1;
	mov.f32 	%f152, 0f00000000;
	mov.u32 	%r20, %r12;
$L__BB0_12:
	ld.shared.f32 	%f26, [%r20];
	ld.shared.f32 	%f27, [%r20+12];
	mul.f32 	%f28, %f26, %f27;
	mul.f32 	%f29, %f149, %f28;
	mul.f32 	%f30, %f29, %f29;
	abs.f32 	%f31, %f26;
	abs.f32 	%f32, %f149;
	setp.gt.f32 	%p7, %f32, %f31;
	selp.f32 	%f33, %f32, %f31, %p7;
	selp.f32 	%f34, %f31, %f32, %p7;
	div.rn.f32 	%f35, %f34, %f33;
	mul.f32 	%f36, %f35, %f35;
	fma.rn.f32 	%f37, %f36, 0f3B33710B, 0fBC807748;
	fma.rn.f32 	%f38, %f37, %f36, 0f3D2CDAB2;
	fma.rn.f32 	%f39, %f38, %f36, 0fBD992D10;
	fma.rn.f32 	%f40, %f39, %f36, 0f3DD9EA6C;
	fma.rn.f32 	%f41, %f40, %f36, 0fBE117CB1;
	fma.rn.f32 	%f42, %f41, %f36, 0f3E4CBCE0;
	fma.rn.f32 	%f43, %f42, %f36, 0fBEAAAA7D;
	mul.f32 	%f44, %f36, %f43;
	fma.rn.f32 	%f45, %f44, %f35, %f35;
	neg.f32 	%f46, %f45;
	fma.rn.f32 	%f47, 0f3F6EE581, 0f3FD774EB, %f46;
	selp.f32 	%f48, %f47, %f45, %p7;
	selp.f32 	%f49, 0f3F6EE581, 0f3FEEE581, %p7;
	selp.f32 	%f50, %f45, %f46, %p7;
	mov.b32 	%r15, %f26;
	fma.rn.f32 	%f51, %f49, 0f3FD774EB, %f50;
	setp.lt.s32 	%p8, %r15, 0;
	selp.f32 	%f52, %f51, %f48, %p8;
	add.f32 	%f53, %f32, %f31;
	setp.eq.f32 	%p9, %f33, 0f00000000;
	selp.f32 	%f54, 0f40490FDB, 0f00000000, %p8;
	setp.eq.f32 	%p10, %f31, %f32;
	selp.f32 	%f55, 0f4016CBE4, 0f3F490FDB, %p8;
	selp.f32 	%f56, %f55, %f52, %p10;
	selp.f32 	%f57, %f54, %f56, %p9;
	abs.f32 	%f58, %f53;
	setp.nan.f32 	%p11, %f58, %f58;
	copysign.f32 	%f59, %f149, %f57;
	selp.f32 	%f60, %f53, %f59, %p11;
	fma.rn.f32 	%f61, %f60, %f30, 0f00000000;
	ld.shared.f32 	%f62, [%r20+4];
	ld.shared.f32 	%f63, [%r20+16];
	mul.f32 	%f64, %f62, %f63;
	mul.f32 	%f65, %f148, %f64;
	mul.f32 	%f66, %f65, %f65;
	abs.f32 	%f67, %f62;
	abs.f32 	%f68, %f148;
	setp.gt.f32 	%p12, %f68, %f67;
	selp.f32 	%f69, %f68, %f67, %p12;
	selp.f32 	%f70, %f67, %f68, %p12;
	div.rn.f32 	%f71, %f70, %f69;
	mul.f32 	%f72, %f71, %f71;
	fma.rn.f32 	%f73, %f72, 0f3B33710B, 0fBC807748;
	fma.rn.f32 	%f74, %f73, %f72, 0f3D2CDAB2;
	fma.rn.f32 	%f75, %f74, %f72, 0fBD992D10;
	fma.rn.f32 	%f76, %f75, %f72, 0f3DD9EA6C;
	fma.rn.f32 	%f77, %f76, %f72, 0fBE117CB1;
	fma.rn.f32 	%f78, %f77, %f72, 0f3E4CBCE0;
	fma.rn.f32 	%f79, %f78, %f72, 0fBEAAAA7D;
	mul.f32 	%f80, %f72, %f79;
	fma.rn.f32 	%f81, %f80, %f71, %f71;
	neg.f32 	%f82, %f81;
	fma.rn.f32 	%f83, 0f3F6EE581, 0f3FD774EB, %f82;
	selp.f32 	%f84, %f83, %f81, %p12;
	selp.f32 	%f85, 0f3F6EE581, 0f3FEEE581, %p12;
	selp.f32 	%f86, %f81, %f82, %p12;
	mov.b32 	%r16, %f62;
	fma.rn.f32 	%f87, %f85, 0f3FD774EB, %f86;
	setp.lt.s32 	%p13, %r16, 0;
	selp.f32 	%f88, %f87, %f84, %p13;
	add.f32 	%f89, %f68, %f67;
	setp.eq.f32 	%p14, %f69, 0f00000000;
	selp.f32 	%f90, 0f40490FDB, 0f00000000, %p13;
	setp.eq.f32 	%p15, %f67, %f68;
	selp.f32 	%f91, 0f4016CBE4, 0f3F490FDB, %p13;
	selp.f32 	%f92, %f91, %f88, %p15;
	selp.f32 	%f93, %f90, %f92, %p14;
	abs.f32 	%f94, %f89;
	setp.nan.f32 	%p16, %f94, %f94;
	copysign.f32 	%f95, %f148, %f93;
	selp.f32 	%f96, %f89, %f95, %p16;
	fma.rn.f32 	%f97, %f96, %f66, %f61;
	ld.shared.f32 	%f98, [%r20+8];
	ld.shared.f32 	%f99, [%r20+20];
	mul.f32 	%f100, %f98, %f99;
	mul.f32 	%f101, %f147, %f100;
	mul.f32 	%f102, %f101, %f101;
	abs.f32 	%f103, %f98;
	abs.f32 	%f104, %f147;
	setp.gt.f32 	%p17, %f104, %f103;
	selp.f32 	%f105, %f104, %f103, %p17;
	selp.f32 	%f106, %f103, %f104, %p17;
	div.rn.f32 	%f107, %f106, %f105;
	mul.f32 	%f108, %f107, %f107;
	fma.rn.f32 	%f109, %f108, 0f3B33710B, 0fBC807748;
	fma.rn.f32 	%f110, %f109, %f108, 0f3D2CDAB2;
	fma.rn.f32 	%f111, %f110, %f108, 0fBD992D10;
	fma.rn.f32 	%f112, %f111, %f108, 0f3DD9EA6C;
	fma.rn.f32 	%f113, %f112, %f108, 0fBE117CB1;
	fma.rn.f32 	%f114, %f113, %f108, 0f3E4CBCE0;
	fma.rn.f32 	%f115, %f114, %f108, 0fBEAAAA7D;
	mul.f32 	%f116, %f108, %f115;
	fma.rn.f32 	%f117, %f116, %f107, %f107;
	neg.f32 	%f118, %f117;
	fma.rn.f32 	%f119, 0f3F6EE581, 0f3FD774EB, %f118;
	selp.f32 	%f120, %f119, %f117, %p17;
	selp.f32 	%f121, 0f3F6EE581, 0f3FEEE581, %p17;
	selp.f32 	%f122, %f117, %f118, %p17;
	mov.b32 	%r17, %f98;
	fma.rn.f32 	%f123, %f121, 0f3FD774EB, %f122;
	setp.lt.s32 	%p18, %r17, 0;
	selp.f32 	%f124, %f123, %f120, %p18;
	add.f32 	%f125, %f104, %f103;
	setp.eq.f32 	%p19, %f105, 0f00000000;
	selp.f32 	%f126, 0f40490FDB, 0f00000000, %p18;
	setp.eq.f32 	%p20, %f103, %f104;
	selp.f32 	%f127, 0f4016CBE4, 0f3F490FDB, %p18;
	selp.f32 	%f128, %f127, %f124, %p20;
	selp.f32 	%f129, %f126, %f128, %p19;
	abs.f32 	%f130, %f125;
	setp.nan.f32 	%p21, %f130, %f130;
	copysign.f32 	%f131, %f147, %f129;
	selp.f32 	%f132, %f125, %f131, %p21;
	fma.rn.f32 	%f133, %f132, %f102, %f97;
	ld.shared.f32 	%f134, [%r20+24];
	fma.rn.f32 	%f135, %f133, 0fBBBB989D, 0f3F000000;
	cvt.sat.f32.f32 	%f136, %f135;
	mov.f32 	%f137, 0f4B400001;
	mov.f32 	%f138, 0f437C0000;
	fma.rm.f32 	%f139, %f136, %f138, %f137;
	add.f32 	%f140, %f139, 0fCB40007F;
	neg.f32 	%f141, %f140;
	fma.rn.f32 	%f142, %f133, 0fBFB8AA3B, %f141;
	fma.rn.f32 	%f143, %f133, 0fB2A57060, %f142;
	mov.b32 	%r18, %f139;
	shl.b32 	%r19, %r18, 23;
	mov.b32 	%f144, %r19;
	ex2.approx.ftz.f32 	%f145, %f143;
	mul.f32 	%f146, %f145, %f144;
	fma.rn.f32 	%f152, %f134, %f146, %f152;
	add.s32 	%r20, %r20, 28;
	add.s64 	%rd50, %rd50, -1;
	setp.ne.s64 	%p22, %rd50, 0;
	@%p22 bra 	$L__BB0_12;
$L__BB0_13:
	add.f32 	%f153, %f153, %f152;
$L__BB0_14:
	bar.sync 	0;
	add.s64 	%rd49, %rd49, %rd3;
	add.s64 	%rd16, %rd48, 1;
	sub.s64 	%rd47, %rd47, %rd3;
	setp.ne.s64 	%p23, %rd48, %rd46;
	mov.u64 	%rd48, %rd16;
	@%p23 bra 	$L__BB0_7;
$L__BB0_15:
	setp.le.s64 	%p24, %rd18, %rd2;
	@%p24 bra 	$L__BB0_17;
	ld.param.u64 	%rd44, [GpuConv1DOnDevice_param_2];
	cvta.to.global.u64 	%rd41, %rd44;
	shl.b64 	%rd42, %rd2, 2;
	add.s64 	%rd43, %rd41, %rd42;
	st.global.f32 	[%rd43], %f153;
$L__BB0_17:
	ret;

}


// ===== COMPILED SASS (sm_100) =====

	.target	sm_100

	.elftype	@"ET_EXEC"


//--------------------- .note.nv.tkinfo           --------------------------
	.section	.note.nv.tkinfo,"",@"SHT_NOTE"
	.sectionflags	@"SHF_NOTE_NV_TKINFO"
	.tkinfo
        /*0018*/ 	.word	0x00000002
        /*0030*/ 	.string	""
        /*0030*/ 	.string	"ptxas"
        /*0030*/ 	.string	"Cuda compilation tools, release 13.0, V13.0.88"
        /*0030*/ 	.string	"Build cuda_13.0.r13.0/compiler.36424714_0"
        /*0030*/ 	.string	"-arch sm_100 -m 64 "



//--------------------- .note.nv.cuinfo           --------------------------
	.section	.note.nv.cuinfo,"",@"SHT_NOTE"
	.sectionflags	@"SHF_NOTE_NV_CUINFO"
        /*0018*/ 	.short	0x0002
        /*001a*/ 	.short	0x0064
        /*001c*/ 	.short	0x0082
	.zero		2


//--------------------- .nv.info                  --------------------------
	.section	.nv.info,"",@"SHT_CUDA_INFO"
	.align	4


	//----- nvinfo : EIATTR_REGCOUNT
	.align		4
        /*0000*/ 	.byte	0x04, 0x2f
        /*0002*/ 	.short	(.L_1 - .L_0)
	.align		4
.L_0:
        /*0004*/ 	.word	index@(GpuConv1DOnDevice)
        /*0008*/ 	.word	0x00000020


	//----- nvinfo : EIATTR_FRAME_SIZE
	.align		4
.L_1:
        /*000c*/ 	.byte	0x04, 0x11
        /*000e*/ 	.short	(.L_3 - .L_2)
	.align		4
.L_2:
        /*0010*/ 	.word	index@($__internal_1_$__cuda_sm3x_div_rn_noftz_f32_slowpath)
        /*0014*/ 	.word	0x00000000


	//----- nvinfo : EIATTR_FRAME_SIZE
	.align		4
.L_3:
        /*0018*/ 	.byte	0x04, 0x11
        /*001a*/ 	.short	(.L_5 - .L_4)
	.align		4
.L_4:
        /*001c*/ 	.word	index@($__internal_0_$__cuda_sm20_div_u64)
        /*0020*/ 	.word	0x00000000


	//----- nvinfo : EIATTR_FRAME_SIZE
	.align		4
.L_5:
        /*0024*/ 	.byte	0x04, 0x11
        /*0026*/ 	.short	(.L_7 - .L_6)
	.align		4
.L_6:
        /*0028*/ 	.word	index@(GpuConv1DOnDevice)
        /*002c*/ 	.word	0x00000000


	//----- nvinfo : EIATTR_MIN_STACK_SIZE
	.align		4
.L_7:
        /*0030*/ 	.byte	0x04, 0x12
        /*0032*/ 	.short	(.L_9 - .L_8)
	.align		4
.L_8:
        /*0034*/ 	.word	index@(GpuConv1DOnDevice)
        /*0038*/ 	.word	0x00000000
.L_9:


//--------------------- .nv.compat                --------------------------
	.section	.nv.compat,"",@"SHT_CUDA_COMPAT_INFO"
	.align	4
        /*0000*/ 	.byte	0x02, 0x09, 0x00, 0x00, 0x02, 0x02, 0x01, 0x00, 0x02, 0x05, 0x05, 0x00, 0x03, 0x07, 0x01, 0x01
        /*0010*/ 	.byte	0x02, 0x03, 0x00, 0x00, 0x02, 0x06, 0x01, 0x00, 0x04, 0x0b, 0x08, 0x00, 0x01, 0x00, 0x00, 0x00
        /*0020*/ 	.byte	0x00, 0x00, 0x00, 0x00


//--------------------- .nv.info.GpuConv1DOnDevice --------------------------
	.section	.nv.info.GpuConv1DOnDevice,"",@"SHT_CUDA_INFO"
	.sectionflags	@""
	.align	4


	//----- nvinfo : EIATTR_CUDA_API_VERSION
	.align		4
        /*0000*/ 	.byte	0x04, 0x37
        /*0002*/ 	.short	(.L_11 - .L_10)
.L_10:
        /*0004*/ 	.word	0x00000082


	//----- nvinfo : EIATTR_KPARAM_INFO
	.align		4
.L_11:
        /*0008*/ 	.byte	0x04, 0x17
        /*000a*/ 	.short	(.L_13 - .L_12)
.L_12:
        /*000c*/ 	.word	0x00000000
        /*0010*/ 	.short	0x0003
        /*0012*/ 	.short	0x0018
        /*0014*/ 	.byte	0x00, 0xf5, 0x21, 0x00


	//----- nvinfo : EIATTR_KPARAM_INFO
	.align		4
.L_13:
        /*0018*/ 	.byte	0x04, 0x17
        /*001a*/ 	.short	(.L_15 - .L_14)
.L_14:
        /*001c*/ 	.word	0x00000000
        /*0020*/ 	.short	0x0002
        /*0022*/ 	.short	0x0010
        /*0024*/ 	.byte	0x00, 0xf5, 0x21, 0x00


	//----- nvinfo : EIATTR_KPARAM_INFO
	.align		4
.L_15:
        /*0028*/ 	.byte	0x04, 0x17
        /*002a*/ 	.short	(.L_17 - .L_16)
.L_16:
        /*002c*/ 	.word	0x00000000
        /*0030*/ 	.short	0x0001
        /*0032*/ 	.short	0x0008
        /*0034*/ 	.byte	0x00, 0xf0, 0x21, 0x00


	//----- nvinfo : EIATTR_KPARAM_INFO
	.align		4
.L_17:
        /*0038*/ 	.byte	0x04, 0x17
        /*003a*/ 	.short	(.L_19 - .L_18)
.L_18:
        /*003c*/ 	.word	0x00000000
        /*0040*/ 	.short	0x0000
        /*0042*/ 	.short	0x0000
        /*0044*/ 	.byte	0x00, 0xf0, 0x21, 0x00


	//----- nvinfo : EIATTR_SPARSE_MMA_MASK
	.align		4
.L_19:
        /*0048*/ 	.byte	0x03, 0x50
        /*004a*/ 	.short	0x0000


	//----- nvinfo : EIATTR_MAXREG_COUNT
	.align		4
        /*004c*/ 	.byte	0x03, 0x1b
        /*004e*/ 	.short	0x00ff


	//----- nvinfo : EIATTR_NUM_BARRIERS
	.align		4
        /*0050*/ 	.byte	0x02, 0x4c
        /*0052*/ 	.byte	0x01
	.zero		1


	//----- nvinfo : EIATTR_MERCURY_ISA_VERSION
	.align		4
        /*0054*/ 	.byte	0x03, 0x5f
        /*0056*/ 	.short	0x0101


	//----- nvinfo : EIATTR_VRC_CTA_INIT_COUNT
	.align		4
        /*0058*/ 	.byte	0x02, 0x4a
	.zero		1
	.zero		1


	//----- nvinfo : EIATTR_EXIT_INSTR_OFFSETS
	.align		4
        /*005c*/ 	.byte	0x04, 0x1c
        /*005e*/ 	.short	(.L_21 - .L_20)


	//   ....[0]....
.L_20:
        /*0060*/ 	.word	0x000012c0


	//   ....[1]....
        /*0064*/ 	.word	0x00001310


	//----- nvinfo : EIATTR_CRS_STACK_SIZE
	.align		4
.L_21:
        /*0068*/ 	.byte	0x04, 0x1e
        /*006a*/ 	.short	(.L_23 - .L_22)
.L_22:
        /*006c*/ 	.word	0x00000000


	//----- nvinfo : EIATTR_CBANK_PARAM_SIZE
	.align		4
.L_23:
        /*0070*/ 	.byte	0x03, 0x19
        /*0072*/ 	.short	0x0020


	//----- nvinfo : EIATTR_PARAM_CBANK
	.align		4
        /*0074*/ 	.byte	0x04, 0x0a
        /*0076*/ 	.short	(.L_25 - .L_24)
	.align		4
.L_24:
        /*0078*/ 	.word	index@(.nv.constant0.GpuConv1DOnDevice)
        /*007c*/ 	.short	0x0380
        /*007e*/ 	.short	0x0020


	//----- nvinfo : EIATTR_SW_WAR
	.align		4
.L_25:
        /*0080*/ 	.byte	0x04, 0x36
        /*0082*/ 	.short	(.L_27 - .L_26)
.L_26:
        /*0084*/ 	.word	0x00000008
.L_27:


//--------------------- .nv.callgraph             --------------------------
	.section	.nv.callgraph,"",@"SHT_CUDA_CALLGRAPH"
	.align	4
	.sectionentsize	8
	.align		4
        /*0000*/ 	.word	0x00000000
	.align		4
        /*0004*/ 	.word	0xffffffff
	.align		4
        /*0008*/ 	.word	0x00000000
	.align		4
        /*000c*/ 	.word	0xfffffffe
	.align		4
        /*0010*/ 	.word	0x00000000
	.align		4
        /*0014*/ 	.word	0xfffffffd
	.align		4
        /*0018*/ 	.word	0x00000000
	.align		4
        /*001c*/ 	.word	0xfffffffc


//--------------------- .text.GpuConv1DOnDevice   --------------------------
	.section	.text.GpuConv1DOnDevice,"ax",@progbits
	.align	128
        .global         GpuConv1DOnDevice
        .type           GpuConv1DOnDevice,@function
        .size           GpuConv1DOnDevice,(.L_x_29 - GpuConv1DOnDevice)
        .other          GpuConv1DOnDevice,@"STO_CUDA_ENTRY STV_DEFAULT"
GpuConv1DOnDevice:
.text.GpuConv1DOnDevice:
[----:B------:R-:W-:Y:S01]  /*0000*/  LDC R1, c[0x0][0x37c] ;  /* 0x0000df00ff017b82 */ /* 0x000fe20000000800 */
[----:B------:R-:W0:Y:S01]  /*0010*/  S2R R6, SR_TID.X ;  /* 0x0000000000067919 */ /* 0x000e220000002100 */
[----:B------:R-:W0:Y:S01]  /*0020*/  LDCU UR10, c[0x0][0x360] ;  /* 0x00006c00ff0a77ac */ /* 0x000e220008000800 */
[----:B------:R-:W0:Y:S01]  /*0030*/  S2R R3, SR_CTAID.X ;  /* 0x0000000000037919 */ /* 0x000e220000002500 */
[----:B------:R-:W1:Y:S01]  /*0040*/  LDCU.64 UR4, c[0x0][0x380] ;  /* 0x00007000ff0477ac */ /* 0x000e620008000a00 */
[----:B------:R-:W2:Y:S01]  /*0050*/  LDCU.64 UR14, c[0x0][0x358] ;  /* 0x00006b00ff0e77ac */ /* 0x000ea20008000a00 */
[----:B------:R-:W3:Y:S01]  /*0060*/  LDCU.64 UR6, c[0x0][0x388] ;  /* 0x00007100ff0677ac */ /* 0x000ee20008000a00 */
[----:B0-----:R-:W-:-:S05]  /*0070*/  IMAD R3, R3, UR10, R6 ;  /* 0x0000000a03037c24 */ /* 0x001fca000f8e0206 */
[----:B-1----:R-:W-:-:S04]  /*0080*/  ISETP.GE.U32.AND P0, PT, R3, UR4, PT ;  /* 0x0000000403007c0c */ /* 0x002fc8000bf06070 */
[----:B------:R-:W-:-:S13]  /*0090*/  ISETP.GE.AND.EX P0, PT, RZ, UR5, PT, P0 ;  /* 0x00000005ff007c0c */ /* 0x000fda000bf06300 */
[----:B------:R-:W2:Y:S02]  /*00a0*/  @!P0 LDC.64 R10, c[0x0][0x398] ;  /* 0x0000e600ff0a8b82 */ /* 0x000ea40000000a00 */
[----:B--2---:R-:W2:Y:S01]  /*00b0*/  @!P0 LDG.E.64 R10, desc[UR14][R10.64] ;  /* 0x0000000e0a0a8981 */ /* 0x004ea2000c1e1b00 */
[----:B------:R-:W-:Y:S01]  /*00c0*/  @!P0 IMAD.MOV.U32 R9, RZ, RZ, RZ ;  /* 0x000000ffff098224 */ /* 0x000fe200078e00ff */
[----:B---3--:R-:W-:-:S04]  /*00d0*/  UISETP.GE.U32.AND UP0, UPT, UR6, 0x1, UPT ;  /* 0x000000010600788c */ /* 0x008fc8000bf06070 */
[----:B------:R-:W-:Y:S01]  /*00e0*/  UISETP.GE.AND.EX UP0, UPT, UR7, URZ, UPT, UP0 ;  /* 0x000000ff0700728c */ /* 0x000fe2000bf06300 */
[----:B--2---:R-:W-:-:S04]  /*00f0*/  @!P0 IMAD.WIDE.U32 R12, R3, 0xc, R10 ;  /* 0x0000000c030c8825 */ /* 0x004fc800078e000a */
[----:B------:R-:W-:-:S05]  /*0100*/  @!P0 IMAD.IADD R13, R13, 0x1, R9 ;  /* 0x000000010d0d8824 */ /* 0x000fca00078e0209 */
[----:B------:R0:W5:Y:S04]  /*0110*/  @!P0 LDG.E R5, desc[UR14][R12.64] ;  /* 0x0000000e0c058981 */ /* 0x000168000c1e1900 */
[----:B------:R0:W5:Y:S04]  /*0120*/  @!P0 LDG.E R7, desc[UR14][R12.64+0x4] ;  /* 0x0000040e0c078981 */ /* 0x000168000c1e1900 */
[----:B------:R0:W5:Y:S01]  /*0130*/  @!P0 LDG.E R8, desc[UR14][R12.64+0x8] ;  /* 0x0000080e0c088981 */ /* 0x000162000c1e1900 */
[----:B------:R-:W-:Y:S01]  /*0140*/  HFMA2 R9, -RZ, RZ, 0, 0 ;  /* 0x00000000ff097431 */ /* 0x000fe200000001ff */
[----:B------:R-:W-:Y:S06]  /*0150*/  BRA.U !UP0, `(.L_x_0) ;  /* 0x00000011084c7547 */ /* 0x000fec000b800000 */
[----:B------:R-:W-:-:S04]  /*0160*/  UIADD3 UR6, UP0, UPT, UR6, -0x1, URZ ;  /* 0xffffffff06067890 */ /* 0x000fc8000ff1e0ff */
[----:B------:R-:W-:-:S04]  /*0170*/  UIADD3.X UR16, UPT, UPT, UR7, -0x1, URZ, UP0, !UPT ;  /* 0xffffffff07107890 */ /* 0x000fc800087fe4ff */
[----:B------:R-:W-:-:S09]  /*0180*/  UISETP.NE.U32.AND UP0, UPT, UR16, URZ, UPT ;  /* 0x000000ff1000728c */ /* 0x000fd2000bf05070 */
[----:B------:R-:W-:Y:S05]  /*0190*/  BRA.U UP0, `(.L_x_1) ;  /* 0x0000000100587547 */ /* 0x000fea000b800000 */
[----:B------:R-:W1:Y:S01]  /*01a0*/  I2F.U32.RP R0, UR10 ;  /* 0x0000000a00007d06 */ /* 0x000e620008209000 */
[----:B------:R-:W-:Y:S01]  /*01b0*/  UMOV UR4, URZ ;  /* 0x000000ff00047c82 */ /* 0x000fe20008000000 */
[----:B------:R-:W-:-:S06]  /*01c0*/  UISETP.NE.U32.AND UP2, UPT, UR10, URZ, UPT ;  /* 0x000000ff0a00728c */ /* 0x000fcc000bf45070 */
[----:B-1----:R-:W1:Y:S02]  /*01d0*/  MUFU.RCP R0, R0 ;  /* 0x0000000000007308 */ /* 0x002e640000001000 */
[----:B-1----:R-:W-:-:S06]  /*01e0*/  VIADD R2, R0, 0xffffffe ;  /* 0x0ffffffe00027836 */ /* 0x002fcc0000000000 */
[----:B------:R-:W1:Y:S02]  /*01f0*/  F2I.FTZ.U32.TRUNC.NTZ R2, R2 ;  /* 0x0000000200027305 */ /* 0x000e64000021f000 */
[----:B-1----:R-:W-:-:S13]  /*0200*/  R2UR UR5, R2 ;  /* 0x00000000020572ca */ /* 0x002fda00000e0000 */
[----:B------:R-:W-:-:S04]  /*0210*/  UIADD3 UR7, UPT, UPT, URZ, -UR5, URZ ;  /* 0x80000005ff077290 */ /* 0x000fc8000fffe0ff */
[----:B------:R-:W-:-:S04]  /*0220*/  UIMAD UR7, UR7, UR10, URZ ;  /* 0x0000000a070772a4 */ /* 0x000fc8000f8e02ff */
[----:B------:R-:W-:-:S04]  /*0230*/  UIMAD.WIDE.U32 UR4, UR5, UR7, UR4 ;  /* 0x00000007050472a5 */ /* 0x000fc8000f8e0004 */
[----:B------:R-:W-:-:S07]  /*0240*/  UIMAD.WIDE.U32 UR4, UR5, UR6, URZ ;  /* 0x00000006050472a5 */ /* 0x000fce000f8e00ff */
[----:B------:R-:W-:Y:S02]  /*0250*/  UMOV UR4, UR5 ;  /* 0x0000000500047c82 */ /* 0x000fe40008000000 */
[----:B------:R-:W-:-:S04]  /*0260*/  UIADD3 UR5, UPT, UPT, -UR4, URZ, URZ ;  /* 0x000000ff04057290 */ /* 0x000fc8000fffe1ff */
[----:B------:R-:W-:-:S03]  /*0270*/  UIMAD UR6, UR10, UR5, UR6 ;  /* 0x000000050a0672a4 */ /* 0x000fc6000f8e0206 */
[----:B------:R-:W-:Y:S01]  /*0280*/  UMOV UR5, URZ ;  /* 0x000000ff00057c82 */ /* 0x000fe20008000000 */
[----:B------:R-:W-:-:S11]  /*0290*/  UISETP.GE.U32.AND UP0, UPT, UR6, UR10, UPT ;  /* 0x0000000a0600728c */ /* 0x000fd6000bf06070 */
[----:B------:R-:W-:Y:S02]  /*02a0*/  @UP0 UIADD3 UR6, UPT, UPT, UR6, -UR10, URZ ;  /* 0x8000000a06060290 */ /* 0x000fe4000fffe0ff */
[----:B------:R-:W-:Y:S02]  /*02b0*/  @UP0 UIADD3 UR4, UPT, UPT, UR4, 0x1, URZ ;  /* 0x0000000104040890 */ /* 0x000fe4000fffe0ff */
[----:B------:R-:W-:-:S11]  /*02c0*/  UISETP.GE.U32.AND UP1, UPT, UR6, UR10, UPT ;  /* 0x0000000a0600728c */ /* 0x000fd6000bf26070 */
[----:B------:R-:W-:Y:S02]  /*02d0*/  @UP1 UIADD3 UR4, UPT, UPT, UR4, 0x1, URZ ;  /* 0x0000000104041890 */ /* 0x000fe4000fffe0ff */
[----:B------:R-:W-:Y:S01]  /*02e0*/  @!UP2 ULOP3.LUT UR4, URZ, UR10, URZ, 0x33, !UPT ;  /* 0x0000000aff04a292 */ /* 0x000fe2000f8e33ff */
[----:B------:R-:W-:Y:S11]  /*02f0*/  BRA `(.L_x_2) ;  /* 0x0000000000087947 */ /* 0x000ff60003800000 */
.L_x_1:
[----:B------:R-:W-:-:S07]  /*0300*/  MOV R2, 0x320 ;  /* 0x0000032000027802 */ /* 0x000fce0000000f00 */
[----:B0----5:R-:W-:Y:S05]  /*0310*/  CALL.REL.NOINC `($__internal_0_$__cuda_sm20_div_u64) ;  /* 0x0000001000007944 */ /* 0x021fea0003c00000 */
.L_x_2:
[----:B------:R-:W1:Y:S01]  /*0320*/  S2R R0, SR_CgaCtaId ;  /* 0x0000000000007919 */ /* 0x000e620000008800 */
[----:B------:R-:W-:Y:S01]  /*0330*/  MOV R11, 0x400 ;  /* 0x00000400000b7802 */ /* 0x000fe20000000f00 */
[----:B------:R-:W-:Y:S01]  /*0340*/  IMAD.MOV.U32 R9, RZ, RZ, RZ ;  /* 0x000000ffff097224 */ /* 0x000fe200078e00ff */
[----:B------:R-:W2:Y:S01]  /*0350*/  LDCU.64 UR16, c[0x0][0x388] ;  /* 0x00007100ff1077ac */ /* 0x000ea20008000a00 */
[----:B------:R-:W-:Y:S01]  /*0360*/  UMOV UR8, URZ ;  /* 0x000000ff00087c82 */ /* 0x000fe20008000000 */
[----:B------:R-:W-:Y:S01]  /*0370*/  UMOV UR9, URZ ;  /* 0x000000ff00097c82 */ /* 0x000fe20008000000 */
[----:B------:R-:W-:Y:S01]  /*0380*/  UMOV UR6, URZ ;  /* 0x000000ff00067c82 */ /* 0x000fe20008000000 */
[----:B------:R-:W-:Y:S01]  /*0390*/  UMOV UR7, URZ ;  /* 0x000000ff00077c82 */ /* 0x000fe20008000000 */
[----:B-1----:R-:W-:-:S05]  /*03a0*/  LEA R11, R0, R11, 0x18 ;  /* 0x0000000b000b7211 */ /* 0x002fca00078ec0ff */
[----:B--2---:R-:W-:-:S07]  /*03b0*/  IMAD R10, R6, 0x1c, R11 ;  /* 0x0000001c060a7824 */ /* 0x004fce00078e020b */
.L_x_15:
[----:B------:R-:W1:Y:S01]  /*03c0*/  LDCU.64 UR18, c[0x0][0x388] ;  /* 0x00007100ff1277ac */ /* 0x000e620008000a00 */
[----:B0-----:R-:W-:Y:S01]  /*03d0*/  MOV R15, UR8 ;  /* 0x00000008000f7c02 */ /* 0x001fe20008000f00 */
[----:B0-----:R-:W-:Y:S01]  /*03e0*/  IMAD.MOV.U32 R12, RZ, RZ, R6 ;  /* 0x000000ffff0c7224 */ /* 0x001fe200078e0006 */
[----:B------:R-:W-:Y:S01]  /*03f0*/  BSSY.RECONVERGENT B0, `(.L_x_3) ;  /* 0x0000026000007945 */ /* 0x000fe20003800200 */
[----:B------:R-:W-:Y:S01]  /*0400*/  IMAD.MOV.U32 R13, RZ, RZ, RZ ;  /* 0x000000ffff0d7224 */ /* 0x000fe200078e00ff */
[----:B------:R-:W-:Y:S02]  /*0410*/  UIMAD UR11, UR9, UR10, URZ ;  /* 0x0000000a090b72a4 */ /* 0x000fe4000f8e02ff */
[----:B------:R-:W-:Y:S01]  /*0420*/  UISETP.NE.U32.AND UP0, UPT, UR8, UR4, UPT ;  /* 0x000000040800728c */ /* 0x000fe2000bf05070 */
[----:B------:R-:W-:Y:S01]  /*0430*/  IMAD.WIDE.U32 R12, R15, UR10, R12 ;  /* 0x0000000a0f0c7c25 */ /* 0x000fe2000f8e000c */
[----:B------:R-:W-:Y:S02]  /*0440*/  UIADD3 UR8, UP1, UPT, UR8, 0x1, URZ ;  /* 0x0000000108087890 */ /* 0x000fe4000ff3e0ff */
[----:B------:R-:W-:-:S02]  /*0450*/  UISETP.NE.AND.EX UP0, UPT, UR9, UR5, UPT, UP0 ;  /* 0x000000050900728c */ /* 0x000fc4000bf05300 */
[----:B------:R-:W-:Y:S01]  /*0460*/  IADD3 R25, PT, PT, R13, UR11, RZ ;  /* 0x0000000b0d197c10 */ /* 0x000fe2000fffe0ff */
[----:B------:R-:W-:Y:S01]  /*0470*/  UIADD3.X UR9, UPT, UPT, URZ, UR9, URZ, UP1, !UPT ;  /* 0x00000009ff097290 */ /* 0x000fe20008ffe4ff */
[----:B-1----:R-:W-:-:S04]  /*0480*/  ISETP.GE.U32.AND P0, PT, R12, UR18, PT ;  /* 0x000000120c007c0c */ /* 0x002fc8000bf06070 */
[----:B------:R-:W-:-:S13]  /*0490*/  ISETP.GE.AND.EX P0, PT, R25, UR19, PT, P0 ;  /* 0x0000001319007c0c */ /* 0x000fda000bf06300 */
[----:B------:R-:W-:Y:S05]  /*04a0*/  @P0 BRA `(.L_x_4) ;  /* 0x0000000000680947 */ /* 0x000fea0003800000 */
[----:B------:R-:W0:Y:S02]  /*04b0*/  LDC.64 R20, c[0x0][0x398] ;  /* 0x0000e600ff147b82 */ /* 0x000e240000000a00 */
[----:B0-----:R-:W2:Y:S04]  /*04c0*/  LDG.E.64 R18, desc[UR14][R20.64+0x8] ;  /* 0x0000080e14127981 */ /* 0x001ea8000c1e1b00 */
[----:B------:R-:W3:Y:S04]  /*04d0*/  LDG.E.64 R14, desc[UR14][R20.64+0x18] ;  /* 0x0000180e140e7981 */ /* 0x000ee8000c1e1b00 */
[----:B------:R-:W4:Y:S01]  /*04e0*/  LDG.E.64 R16, desc[UR14][R20.64+0x10] ;  /* 0x0000100e14107981 */ /* 0x000f22000c1e1b00 */
[----:B------:R-:W-:-:S02]  /*04f0*/  IMAD R23, R25, 0xc, RZ ;  /* 0x0000000c19177824 */ /* 0x000fc400078e02ff */
[C---:B--2---:R-:W-:Y:S01]  /*0500*/  IMAD.WIDE.U32 R18, R12.reuse, 0xc, R18 ;  /* 0x0000000c0c127825 */ /* 0x044fe200078e0012 */
[----:B---3--:R-:W-:-:S03]  /*0510*/  LEA R14, P0, R12, R14, 0x2 ;  /* 0x0000000e0c0e7211 */ /* 0x008fc600078010ff */
[C---:B----4-:R-:W-:Y:S01]  /*0520*/  IMAD.WIDE.U32 R16, R12.reuse, 0xc, R16 ;  /* 0x0000000c0c107825 */ /* 0x050fe200078e0010 */
[----:B------:R-:W-:Y:S02]  /*0530*/  LEA.HI.X R15, R12, R15, R25, 0x2, P0 ;  /* 0x0000000f0c0f7211 */ /* 0x000fe400000f1419 */
[----:B------:R-:W-:Y:S01]  /*0540*/  MOV R12, R18 ;  /* 0x00000012000c7202 */ /* 0x000fe20000000f00 */
[----:B------:R-:W-:Y:S02]  /*0550*/  IMAD.IADD R13, R19, 0x1, R23 ;  /* 0x00000001130d7824 */ /* 0x000fe400078e0217 */
[----:B------:R-:W-:Y:S01]  /*0560*/  IMAD.IADD R17, R23, 0x1, R17 ;  /* 0x0000000117117824 */ /* 0x000fe200078e0211 */
[----:B------:R-:W2:Y:S04]  /*0570*/  LDG.E R15, desc[UR14][R14.64] ;  /* 0x0000000e0e0f7981 */ /* 0x000ea8000c1e1900 */
[----:B------:R-:W3:Y:S04]  /*0580*/  LDG.E R19, desc[UR14][R12.64] ;  /* 0x0000000e0c137981 */ /* 0x000ee8000c1e1900 */
[----:B------:R-:W4:Y:S04]  /*0590*/  LDG.E R23, desc[UR14][R12.64+0x4] ;  /* 0x0000040e0c177981 */ /* 0x000f28000c1e1900 */
[----:B------:R-:W4:Y:S04]  /*05a0*/  LDG.E R21, desc[UR14][R12.64+0x8] ;  /* 0x0000080e0c157981 */ /* 0x000f28000c1e1900 */
[----:B------:R-:W4:Y:S04]  /*05b0*/  LDG.E R25, desc[UR14][R16.64] ;  /* 0x0000000e10197981 */ /* 0x000f28000c1e1900 */
[----:B------:R-:W4:Y:S04]  /*05c0*/  LDG.E R27, desc[UR14][R16.64+0x4] ;  /* 0x0000040e101b7981 */ /* 0x000f28000c1e1900 */
[----:B------:R-:W4:Y:S04]  /*05d0*/  LDG.E R29, desc[UR14][R16.64+0x8] ;  /* 0x0000080e101d7981 */ /* 0x000f28000c1e1900 */
[----:B--2---:R0:W-:Y:S04]  /*05e0*/  STS [R10+0x18], R15 ;  /* 0x0000180f0a007388 */ /* 0x0041e80000000800 */
[----:B---3--:R0:W-:Y:S04]  /*05f0*/  STS [R10], R19 ;  /* 0x000000130a007388 */ /* 0x0081e80000000800 */
[----:B----4-:R0:W-:Y:S04]  /*0600*/  STS [R10+0x4], R23 ;  /* 0x000004170a007388 */ /* 0x0101e80000000800 */
[----:B------:R0:W-:Y:S04]  /*0610*/  STS [R10+0x8], R21 ;  /* 0x000008150a007388 */ /* 0x0001e80000000800 */
[----:B------:R0:W-:Y:S04]  /*0620*/  STS [R10+0xc], R25 ;  /* 0x00000c190a007388 */ /* 0x0001e80000000800 */
[----:B------:R0:W-:Y:S04]  /*0630*/  STS [R10+0x10], R27 ;  /* 0x0000101b0a007388 */ /* 0x0001e80000000800 */
[----:B------:R0:W-:Y:S02]  /*0640*/  STS [R10+0x14], R29 ;  /* 0x0000141d0a007388 */ /* 0x0001e40000000800 */
.L_x_4:
[----:B------:R-:W-:Y:S05]  /*0650*/  BSYNC.RECONVERGENT B0 ;  /* 0x0000000000007941 */ /* 0x000fea0003800200 */
.L_x_3:
[----:B------:R-:W1:Y:S01]  /*0660*/  LDCU.64 UR12, c[0x0][0x380] ;  /* 0x00007000ff0c77ac */ /* 0x000e620008000a00 */
[----:B------:R-:W-:Y:S01]  /*0670*/  BSSY.RECONVERGENT B0, `(.L_x_5) ;  /* 0x00000bb000007945 */ /* 0x000fe20003800200 */
[----:B------:R-:W-:Y:S01]  /*0680*/  BAR.SYNC.DEFER_BLOCKING 0x0 ;  /* 0x0000000000007b1d */ /* 0x000fe20000010000 */
[----:B-1----:R-:W-:-:S04]  /*0690*/  ISETP.GE.U32.AND P0, PT, R3, UR12, PT ;  /* 0x0000000c03007c0c */ /* 0x002fc8000bf06070 */
[----:B------:R-:W-:-:S13]  /*06a0*/  ISETP.GE.AND.EX P0, PT, RZ, UR13, PT, P0 ;  /* 0x0000000dff007c0c */ /* 0x000fda000bf06300 */
[----:B------:R-:W-:Y:S05]  /*06b0*/  @P0 BRA `(.L_x_6) ;  /* 0x0000000800d80947 */ /* 0x000fea0003800000 */
[----:B------:R-:W-:Y:S01]  /*06c0*/  UISETP.GE.U32.AND UP1, UPT, UR6, UR18, UPT ;  /* 0x000000120600728c */ /* 0x000fe2000bf26070 */
[----:B------:R-:W-:-:S03]  /*06d0*/  IMAD.MOV.U32 R12, RZ, RZ, RZ ;  /* 0x000000ffff0c7224 */ /* 0x000fc600078e00ff */
[----:B------:R-:W-:-:S09]  /*06e0*/  UISETP.GE.AND.EX UP1, UPT, UR7, UR19, UPT, UP1 ;  /* 0x000000130700728c */ /* 0x000fd2000bf26310 */
[----:B------:R-:W-:Y:S05]  /*06f0*/  BRA.U UP1, `(.L_x_7) ;  /* 0x0000000901c47547 */ /* 0x000fea000b800000 */
[----:B------:R-:W-:Y:S01]  /*0700*/  UISETP.LT.U32.AND UP1, UPT, UR16, UR10, UPT ;  /* 0x0000000a1000728c */ /* 0x000fe2000bf21070 */
[----:B------:R-:W-:Y:S01]  /*0710*/  IMAD.MOV.U32 R12, RZ, RZ, RZ ;  /* 0x000000ffff0c7224 */ /* 0x000fe200078e00ff */
[----:B------:R-:W-:Y:S02]  /*0720*/  MOV R13, R11 ;  /* 0x0000000b000d7202 */ /* 0x000fe40000000f00 */
[----:B------:R-:W-:-:S04]  /*0730*/  UISETP.LT.AND.EX UP1, UPT, UR17, URZ, UPT, UP1 ;  /* 0x000000ff1100728c */ /* 0x000fc8000bf21310 */
[----:B------:R-:W-:Y:S02]  /*0740*/  USEL UR11, UR16, UR10, UP1 ;  /* 0x0000000a100b7287 */ /* 0x000fe40008800000 */
[----:B------:R-:W-:Y:S02]  /*0750*/  USEL UR12, UR17, URZ, UP1 ;  /* 0x000000ff110c7287 */ /* 0x000fe40008800000 */
[----:B------:R-:W-:-:S04]  /*0760*/  UISETP.GT.U32.AND UP1, UPT, UR11, 0x1, UPT ;  /* 0x000000010b00788c */ /* 0x000fc8000bf24070 */
[----:B------:R-:W-:-:S04]  /*0770*/  UISETP.GT.AND.EX UP1, UPT, UR12, URZ, UPT, UP1 ;  /* 0x000000ff0c00728c */ /* 0x000fc8000bf24310 */
[----:B------:R-:W-:Y:S02]  /*0780*/  USEL UR11, UR11, 0x1, UP1 ;  /* 0x000000010b0b7887 */ /* 0x000fe40008800000 */
[----:B------:R-:W-:-:S04]  /*0790*/  USEL UR12, UR12, URZ, UP1 ;  /* 0x000000ff0c0c7287 */ /* 0x000fc80008800000 */
[----:B------:R-:W-:Y:S02]  /*07a0*/  IMAD.U32 R14, RZ, RZ, UR11 ;  /* 0x0000000bff0e7e24 */ /* 0x000fe4000f8e00ff */
[----:B0-----:R-:W-:-:S07]  /*07b0*/  IMAD.U32 R15, RZ, RZ, UR12 ;  /* 0x0000000cff0f7e24 */ /* 0x001fce000f8e00ff */
.L_x_14:
[----:B------:R-:W0:Y:S01]  /*07c0*/  LDS R26, [R13] ;  /* 0x000000000d1a7984 */ /* 0x000e220000000800 */
[----:B------:R-:W-:Y:S03]  /*07d0*/  BSSY.RECONVERGENT B1, `(.L_x_8) ;  /* 0x0000013000017945 */ /* 0x000fe60003800200 */
[----:B------:R-:W1:Y:S01]  /*07e0*/  LDS R17, [R13+0xc] ;  /* 0x00000c000d117984 */ /* 0x000e620000000800 */
[----:B0----5:R-:W-:-:S04]  /*07f0*/  FSETP.GT.AND P3, PT, |R5|, |R26|, PT ;  /* 0x4000001a0500720b */ /* 0x021fc80003f64200 */
[----:B------:R-:W-:Y:S02]  /*0800*/  FSEL R25, |R5|, |R26|, P3 ;  /* 0x4000001a05197208 */ /* 0x000fe40001800200 */
[----:B------:R-:W-:Y:S02]  /*0810*/  FSEL R29, |R26|, |R5|, P3 ;  /* 0x400000051a1d7208 */ /* 0x000fe40001800200 */
[----:B------:R-:W0:Y:S08]  /*0820*/  MUFU.RCP R0, R25 ;  /* 0x0000001900007308 */ /* 0x000e300000001000 */
[----:B------:R-:W2:Y:S01]  /*0830*/  FCHK P0, R29, R25 ;  /* 0x000000191d007302 */ /* 0x000ea20000000000 */
[----:B0-----:R-:W-:-:S04]  /*0840*/  FFMA R19, -R25, R0, 1 ;  /* 0x3f80000019137423 */ /* 0x001fc80000000100 */
[----:B------:R-:W-:Y:S01]  /*0850*/  FFMA R4, R0, R19, R0 ;  /* 0x0000001300047223 */ /* 0x000fe20000000000 */
[----:B-1----:R-:W-:-:S03]  /*0860*/  FMUL R0, R26, R17 ;  /* 0x000000111a007220 */ /* 0x002fc60000400000 */
[----:B------:R-:W-:Y:S01]  /*0870*/  FFMA R17, R29, R4, RZ ;  /* 0x000000041d117223 */ /* 0x000fe200000000ff */
[----:B------:R-:W-:-:S03]  /*0880*/  FMUL R0, R5, R0 ;  /* 0x0000000005007220 */ /* 0x000fc60000400000 */
[----:B------:R-:W-:Y:S01]  /*0890*/  FFMA R16, -R25, R17, R29 ;  /* 0x0000001119107223 */ /* 0x000fe2000000011d */
[----:B------:R-:W-:-:S03]  /*08a0*/  FMUL R2, R0, R0 ;  /* 0x0000000000027220 */ /* 0x000fc60000400000 */
[----:B------:R-:W-:Y:S01]  /*08b0*/  FFMA R0, R4, R16, R17 ;  /* 0x0000001004007223 */ /* 0x000fe20000000011 */
[----:B--2---:R-:W-:Y:S06]  /*08c0*/  @!P0 BRA `(.L_x_9) ;  /* 0x00000000000c8947 */ /* 0x004fec0003800000 */
[----:B------:R-:W-:Y:S02]  /*08d0*/  MOV R22, R25 ;  /* 0x0000001900167202 */ /* 0x000fe40000000f00 */
[----:B------:R-:W-:-:S07]  /*08e0*/  MOV R4, 0x900 ;  /* 0x0000090000047802 */ /* 0x000fce0000000f00 */
[----:B------:R-:W-:Y:S05]  /*08f0*/  CALL.REL.NOINC `($__internal_1_$__cuda_sm3x_div_rn_noftz_f32_slowpath) ;  /* 0x0000000c00a87944 */ /* 0x000fea0003c00000 */
.L_x_9:
[----:B------:R-:W-:Y:S05]  /*0900*/  BSYNC.RECONVERGENT B1 ;  /* 0x0000000000017941 */ /* 0x000fea0003800200 */
.L_x_8:
[----:B------:R-:W0:Y:S01]  /*0910*/  LDS R16, [R13+0x4] ;  /* 0x000004000d107984 */ /* 0x000e220000000800 */
[----:B------:R-:W-:Y:S02]  /*0920*/  IMAD.MOV.U32 R17, RZ, RZ, 0x3b33710b ;  /* 0x3b33710bff117424 */ /* 0x000fe400078e00ff */
[----:B------:R-:W-:Y:S01]  /*0930*/  FMUL R4, R0, R0 ;  /* 0x0000000000047220 */ /* 0x000fe20000400000 */
[----:B------:R-:W-:Y:S01]  /*0940*/  IMAD.MOV.U32 R23, RZ, RZ, 0x3f6ee581 ;  /* 0x3f6ee581ff177424 */ /* 0x000fe200078e00ff */
[----:B------:R-:W1:Y:S01]  /*0950*/  LDS R19, [R13+0x10] ;  /* 0x000010000d137984 */ /* 0x000e620000000800 */
[----:B------:R-:W-:Y:S01]  /*0960*/  ISETP.GE.AND P0, PT, R26, RZ, PT ;  /* 0x000000ff1a00720c */ /* 0x000fe20003f06270 */
[----:B------:R-:W-:Y:S01]  /*0970*/  FFMA R17, R4, R17, -0.015681877732276916504 ;  /* 0xbc80774804117423 */ /* 0x000fe20000000011 */
[----:B------:R-:W-:Y:S01]  /*0980*/  FSETP.NEU.AND P4, PT, |R26|, |R5|, PT ;  /* 0x400000051a00720b */ /* 0x000fe20003f8d200 */
[----:B------:R-:W-:Y:S01]  /*0990*/  FADD R26, |R5|, |R26| ;  /* 0x4000001a051a7221 */ /* 0x000fe20000000200 */
[----:B------:R-:W-:Y:S01]  /*09a0*/  FSETP.NEU.AND P1, PT, R25, RZ, PT ;  /* 0x000000ff1900720b */ /* 0x000fe20003f2d000 */
[C---:B------:R-:W-:Y:S01]  /*09b0*/  FFMA R17, R4.reuse, R17, 0.042200751602649688721 ;  /* 0x3d2cdab204117423 */ /* 0x040fe20000000011 */
[----:B------:R-:W-:Y:S03]  /*09c0*/  BSSY.RECONVERGENT B1, `(.L_x_10) ;  /* 0x0000025000017945 */ /* 0x000fe60003800200 */
[----:B------:R-:W-:-:S04]  /*09d0*/  FFMA R17, R4, R17, -0.074792981147766113281 ;  /* 0xbd992d1004117423 */ /* 0x000fc80000000011 */
[----:B------:R-:W-:-:S04]  /*09e0*/  FFMA R17, R4, R17, 0.10640415549278259277 ;  /* 0x3dd9ea6c04117423 */ /* 0x000fc80000000011 */
[----:B------:R-:W-:-:S04]  /*09f0*/  FFMA R17, R4, R17, -0.14207722246646881104 ;  /* 0xbe117cb104117423 */ /* 0x000fc80000000011 */
[----:B------:R-:W-:-:S04]  /*0a00*/  FFMA R17, R4, R17, 0.19993925094604492188 ;  /* 0x3e4cbce004117423 */ /* 0x000fc80000000011 */
[----:B------:R-:W-:-:S04]  /*0a10*/  FFMA R17, R4, R17, -0.33333197236061096191 ;  /* 0xbeaaaa7d04117423 */ /* 0x000fc80000000011 */
[----:B------:R-:W-:Y:S01]  /*0a20*/  FMUL R17, R4, R17 ;  /* 0x0000001104117220 */ /* 0x000fe20000400000 */
[----:B------:R-:W-:-:S03]  /*0a30*/  FSEL R4, R23, 1.8663789033889770508, P3 ;  /* 0x3feee58117047808 */ /* 0x000fc60001800000 */
[----:B------:R-:W-:Y:S01]  /*0a40*/  FFMA R0, R17, R0, R0 ;  /* 0x0000000011007223 */ /* 0x000fe20000000000 */
[----:B0-----:R-:W-:-:S03]  /*0a50*/  FSETP.GT.AND P2, PT, |R7|, |R16|, PT ;  /* 0x400000100700720b */ /* 0x001fc60003f44200 */
[----:B------:R-:W-:Y:S01]  /*0a60*/  FFMA R21, R23, 1.6832555532455444336, -R0 ;  /* 0x3fd774eb17157823 */ /* 0x000fe20000000800 */
[----:B------:R-:W-:Y:S02]  /*0a70*/  FSEL R17, |R7|, |R16|, P2 ;  /* 0x4000001007117208 */ /* 0x000fe40001000200 */
[----:B------:R-:W-:Y:S02]  /*0a80*/  FSEL R29, |R16|, |R7|, P2 ;  /* 0x40000007101d7208 */ /* 0x000fe40001000200 */
[----:B------:R-:W0:Y:S01]  /*0a90*/  MUFU.RCP R20, R17 ;  /* 0x0000001100147308 */ /* 0x000e220000001000 */
[-C--:B------:R-:W-:Y:S02]  /*0aa0*/  FSEL R18, R21, R0.reuse, P3 ;  /* 0x0000000015127208 */ /* 0x080fe40001800000 */
[----:B------:R-:W-:Y:S01]  /*0ab0*/  FSEL R21, R0, -R0, P3 ;  /* 0x8000000000157208 */ /* 0x000fe20001800000 */
[----:B------:R-:W-:-:S04]  /*0ac0*/  HFMA2 R0, -RZ, RZ, 2.04296875, -15.78125 ;  /* 0x4016cbe4ff007431 */ /* 0x000fc800000001ff */
[----:B------:R-:W-:Y:S01]  /*0ad0*/  @!P0 FFMA R18, R4, 1.6832555532455444336, R21 ;  /* 0x3fd774eb04128823 */ /* 0x000fe20000000015 */
[----:B------:R-:W-:Y:S01]  /*0ae0*/  @!P4 FSEL R18, R0, 0.78539818525314331055, !P0 ;  /* 0x3f490fdb0012c808 */ /* 0x000fe20004000000 */
[----:B-1----:R-:W-:Y:S01]  /*0af0*/  FMUL R0, R16, R19 ;  /* 0x0000001310007220 */ /* 0x002fe20000400000 */
[----:B------:R-:W-:Y:S01]  /*0b00*/  @!P1 FSEL R18, RZ, 3.1415927410125732422, P0 ;  /* 0x40490fdbff129808 */ /* 0x000fe20000000000 */
[----:B------:R-:W1:Y:S01]  /*0b10*/  FCHK P1, R29, R17 ;  /* 0x000000111d007302 */ /* 0x000e620000020000 */
[----:B0-----:R-:W-:Y:S01]  /*0b20*/  FFMA R21, -R17, R20, 1 ;  /* 0x3f80000011157423 */ /* 0x001fe20000000114 */
[----:B------:R-:W-:-:S03]  /*0b30*/  FSETP.NAN.AND P0, PT, R26, R26, PT ;  /* 0x0000001a1a00720b */ /* 0x000fc60003f08000 */
[----:B------:R-:W-:Y:S01]  /*0b40*/  FFMA R20, R20, R21, R20 ;  /* 0x0000001514147223 */ /* 0x000fe20000000014 */
[----:B------:R-:W-:-:S03]  /*0b50*/  LOP3.LUT R21, R18, 0x80000000, R5, 0xb8, !PT ;  /* 0x8000000012157812 */ /* 0x000fc600078eb805 */
[----:B------:R-:W-:Y:S01]  /*0b60*/  FFMA R19, R29, R20, RZ ;  /* 0x000000141d137223 */ /* 0x000fe200000000ff */
[----:B------:R-:W-:Y:S01]  /*0b70*/  FSEL R21, R26, R21, P0 ;  /* 0x000000151a157208 */ /* 0x000fe20000000000 */
[----:B------:R-:W-:Y:S02]  /*0b80*/  FMUL R26, R7, R0 ;  /* 0x00000000071a7220 */ /* 0x000fe40000400000 */
[----:B------:R-:W-:Y:S02]  /*0b90*/  FFMA R4, -R17, R19, R29 ;  /* 0x0000001311047223 */ /* 0x000fe4000000011d */
[----:B------:R-:W-:Y:S01]  /*0ba0*/  FFMA R27, R2, R21, RZ ;  /* 0x00000015021b7223 */ /* 0x000fe200000000ff */
[----:B------:R-:W-:Y:S01]  /*0bb0*/  FMUL R26, R26, R26 ;  /* 0x0000001a1a1a7220 */ /* 0x000fe20000400000 */
[----:B------:R-:W-:Y:S01]  /*0bc0*/  FFMA R0, R20, R4, R19 ;  /* 0x0000000414007223 */ /* 0x000fe20000000013 */
[----:B-1----:R-:W-:Y:S06]  /*0bd0*/  @!P1 BRA `(.L_x_11) ;  /* 0x00000000000c9947 */ /* 0x002fec0003800000 */
[----:B------:R-:W-:Y:S01]  /*0be0*/  IMAD.MOV.U32 R22, RZ, RZ, R17 ;  /* 0x000000ffff167224 */ /* 0x000fe200078e0011 */
[----:B------:R-:W-:-:S07]  /*0bf0*/  MOV R4, 0xc10 ;  /* 0x00000c1000047802 */ /* 0x000fce0000000f00 */
[----:B------:R-:W-:Y:S05]  /*0c00*/  CALL.REL.NOINC `($__internal_1_$__cuda_sm3x_div_rn_noftz_f32_slowpath) ;  /* 0x0000000800e47944 */ /* 0x000fea0003c00000 */
.L_x_11:
[----:B------:R-:W-:Y:S05]  /*0c10*/  BSYNC.RECONVERGENT B1 ;  /* 0x0000000000017941 */ /* 0x000fea0003800200 */
.L_x_10:
[----:B------:R-:W0:Y:S01]  /*0c20*/  LDS R25, [R13+0x8] ;  /* 0x000008000d197984 */ /* 0x000e220000000800 */
[----:B------:R-:W-:Y:S02]  /*0c30*/  IMAD.MOV.U32 R19, RZ, RZ, 0x3b33710b ;  /* 0x3b33710bff137424 */ /* 0x000fe400078e00ff */
[----:B------:R-:W-:Y:S01]  /*0c40*/  FMUL R2, R0, R0 ;  /* 0x0000000000027220 */ /* 0x000fe20000400000 */
[----:B------:R-:W-:Y:S01]  /*0c50*/  MOV R23, 0x3f6ee581 ;  /* 0x3f6ee58100177802 */ /* 0x000fe20000000f00 */
[----:B------:R-:W1:Y:S01]  /*0c60*/  LDS R4, [R13+0x14] ;  /* 0x000014000d047984 */ /* 0x000e620000000800 */
[----:B------:R-:W-:Y:S01]  /*0c70*/  ISETP.GE.AND P0, PT, R16, RZ, PT ;  /* 0x000000ff1000720c */ /* 0x000fe20003f06270 */
[----:B------:R-:W-:Y:S01]  /*0c80*/  FFMA R19, R2, R19, -0.015681877732276916504 ;  /* 0xbc80774802137423 */ /* 0x000fe20000000013 */
[----:B------:R-:W-:Y:S01]  /*0c90*/  FSETP.NEU.AND P4, PT, |R16|, |R7|, PT ;  /* 0x400000071000720b */ /* 0x000fe20003f8d200 */
[----:B------:R-:W-:Y:S01]  /*0ca0*/  FADD R16, |R7|, |R16| ;  /* 0x4000001007107221 */ /* 0x000fe20000000200 */
[----:B------:R-:W-:Y:S01]  /*0cb0*/  FSETP.NEU.AND P1, PT, R17, RZ, PT ;  /* 0x000000ff1100720b */ /* 0x000fe20003f2d000 */
[C---:B------:R-:W-:Y:S01]  /*0cc0*/  FFMA R19, R2.reuse, R19, 0.042200751602649688721 ;  /* 0x3d2cdab202137423 */ /* 0x040fe20000000013 */
[----:B------:R-:W-:Y:S01]  /*0cd0*/  FSEL R18, R23, 1.8663789033889770508, P2 ;  /* 0x3feee58117127808 */ /* 0x000fe20001000000 */
[----:B------:R-:W-:Y:S02]  /*0ce0*/  BSSY.RECONVERGENT B1, `(.L_x_12) ;  /* 0x0000024000017945 */ /* 0x000fe40003800200 */
[----:B------:R-:W-:-:S04]  /*0cf0*/  FFMA R19, R2, R19, -0.074792981147766113281 ;  /* 0xbd992d1002137423 */ /* 0x000fc80000000013 */
[----:B------:R-:W-:-:S04]  /*0d00*/  FFMA R19, R2, R19, 0.10640415549278259277 ;  /* 0x3dd9ea6c02137423 */ /* 0x000fc80000000013 */
[----:B------:R-:W-:-:S04]  /*0d10*/  FFMA R19, R2, R19, -0.14207722246646881104 ;  /* 0xbe117cb102137423 */ /* 0x000fc80000000013 */
[----:B------:R-:W-:-:S04]  /*0d20*/  FFMA R19, R2, R19, 0.19993925094604492188 ;  /* 0x3e4cbce002137423 */ /* 0x000fc80000000013 */
[----:B------:R-:W-:-:S04]  /*0d30*/  FFMA R19, R2, R19, -0.33333197236061096191 ;  /* 0xbeaaaa7d02137423 */ /* 0x000fc80000000013 */
[----:B------:R-:W-:-:S04]  /*0d40*/  FMUL R19, R2, R19 ;  /* 0x0000001302137220 */ /* 0x000fc80000400000 */
        /* <DEDUP_REMOVED lines=8> */
[----:B------:R-:W-:-:S04]  /*0dd0*/  IMAD.MOV.U32 R0, RZ, RZ, 0x4016cbe4 ;  /* 0x4016cbe4ff007424 */ /* 0x000fc800078e00ff */
[----:B------:R-:W-:Y:S01]  /*0de0*/  @!P0 FFMA R20, R18, 1.6832555532455444336, R21 ;  /* 0x3fd774eb12148823 */ /* 0x000fe20000000015 */
[----:B------:R-:W-:Y:S02]  /*0df0*/  @!P4 FSEL R20, R0, 0.78539818525314331055, !P0 ;  /* 0x3f490fdb0014c808 */ /* 0x000fe40004000000 */
[----:B------:R-:W-:Y:S01]  /*0e00*/  @!P1 FSEL R20, RZ, 3.1415927410125732422, P0 ;  /* 0x40490fdbff149808 */ /* 0x000fe20000000000 */
[----:B------:R-:W2:Y:S01]  /*0e10*/  FCHK P1, R29, R2 ;  /* 0x000000021d007302 */ /* 0x000ea20000020000 */
[----:B------:R-:W-:Y:S02]  /*0e20*/  FSETP.NAN.AND P0, PT, R16, R16, PT ;  /* 0x000000101000720b */ /* 0x000fe40003f08000 */
[----:B------:R-:W-:Y:S01]  /*0e30*/  LOP3.LUT R17, R20, 0x80000000, R7, 0xb8, !PT ;  /* 0x8000000014117812 */ /* 0x000fe200078eb807 */
[----:B0-----:R-:W-:-:S03]  /*0e40*/  FFMA R0, -R2, R19, 1 ;  /* 0x3f80000002007423 */ /* 0x001fc60000000113 */
[----:B------:R-:W-:Y:S01]  /*0e50*/  FSEL R17, R16, R17, P0 ;  /* 0x0000001110117208 */ /* 0x000fe20000000000 */
[----:B------:R-:W-:Y:S01]  /*0e60*/  FFMA R0, R19, R0, R19 ;  /* 0x0000000013007223 */ /* 0x000fe20000000013 */
[----:B-1----:R-:W-:-:S03]  /*0e70*/  FMUL R19, R25, R4 ;  /* 0x0000000419137220 */ /* 0x002fc60000400000 */
[----:B------:R-:W-:Y:S01]  /*0e80*/  FFMA R27, R26, R17, R27 ;  /* 0x000000111a1b7223 */ /* 0x000fe2000000001b */
[----:B------:R-:W-:Y:S01]  /*0e90*/  FFMA R21, R29, R0, RZ ;  /* 0x000000001d157223 */ /* 0x000fe200000000ff */
[----:B------:R-:W-:-:S03]  /*0ea0*/  FMUL R19, R8, R19 ;  /* 0x0000001308137220 */ /* 0x000fc60000400000 */
[----:B------:R-:W-:Y:S01]  /*0eb0*/  FFMA R4, -R2, R21, R29 ;  /* 0x0000001502047223 */ /* 0x000fe2000000011d */
[----:B------:R-:W-:-:S03]  /*0ec0*/  FMUL R16, R19, R19 ;  /* 0x0000001313107220 */ /* 0x000fc60000400000 */
[----:B------:R-:W-:Y:S01]  /*0ed0*/  FFMA R0, R0, R4, R21 ;  /* 0x0000000400007223 */ /* 0x000fe20000000015 */
[----:B--2---:R-:W-:Y:S06]  /*0ee0*/  @!P1 BRA `(.L_x_13) ;  /* 0x00000000000c9947 */ /* 0x004fec0003800000 */
[----:B------:R-:W-:Y:S01]  /*0ef0*/  IMAD.MOV.U32 R22, RZ, RZ, R2 ;  /* 0x000000ffff167224 */ /* 0x000fe200078e0002 */
[----:B------:R-:W-:-:S07]  /*0f00*/  MOV R4, 0xf20 ;  /* 0x00000f2000047802 */ /* 0x000fce0000000f00 */
[----:B------:R-:W-:Y:S05]  /*0f10*/  CALL.REL.NOINC `($__internal_1_$__cuda_sm3x_div_rn_noftz_f32_slowpath) ;  /* 0x0000000800207944 */ /* 0x000fea0003c00000 */
.L_x_13:
[----:B------:R-:W-:Y:S05]  /*0f20*/  BSYNC.RECONVERGENT B1 ;  /* 0x0000000000017941 */ /* 0x000fea0003800200 */
.L_x_12:
[----:B------:R-:W-:Y:S02]  /*0f30*/  HFMA2 R17, -RZ, RZ, 0.89990234375, 10328 ;  /* 0x3b33710bff117431 */ /* 0x000fe400000001ff */
[----:B------:R-:W-:Y:S01]  /*0f40*/  FMUL R4, R0, R0 ;  /* 0x0000000000047220 */ /* 0x000fe20000400000 */
[C---:B------:R-:W-:Y:S02]  /*0f50*/  ISETP.GE.AND P0, PT, R25.reuse, RZ, PT ;  /* 0x000000ff1900720c */ /* 0x040fe40003f06270 */
[----:B------:R-:W-:Y:S01]  /*0f60*/  FSETP.NEU.AND P2, PT, |R25|, |R8|, PT ;  /* 0x400000081900720b */ /* 0x000fe20003f4d200 */
[----:B------:R-:W-:Y:S01]  /*0f70*/  FADD R25, |R8|, |R25| ;  /* 0x4000001908197221 */ /* 0x000fe20000000200 */
[----:B------:R-:W-:Y:S01]  /*0f80*/  FSETP.NEU.AND P1, PT, R2, RZ, PT ;  /* 0x000000ff0200720b */ /* 0x000fe20003f2d000 */
[----:B------:R-:W-:-:S04]  /*0f90*/  FFMA R17, R4, R17, -0.015681877732276916504 ;  /* 0xbc80774804117423 */ /* 0x000fc80000000011 */
[----:B------:R-:W-:-:S04]  /*0fa0*/  FFMA R17, R4, R17, 0.042200751602649688721 ;  /* 0x3d2cdab204117423 */ /* 0x000fc80000000011 */
[----:B------:R-:W-:-:S04]  /*0fb0*/  FFMA R17, R4, R17, -0.074792981147766113281 ;  /* 0xbd992d1004117423 */ /* 0x000fc80000000011 */
[----:B------:R-:W-:-:S04]  /*0fc0*/  FFMA R17, R4, R17, 0.10640415549278259277 ;  /* 0x3dd9ea6c04117423 */ /* 0x000fc80000000011 */
[----:B------:R-:W-:-:S04]  /*0fd0*/  FFMA R17, R4, R17, -0.14207722246646881104 ;  /* 0xbe117cb104117423 */ /* 0x000fc80000000011 */
[----:B------:R-:W-:-:S04]  /*0fe0*/  FFMA R17, R4, R17, 0.19993925094604492188 ;  /* 0x3e4cbce004117423 */ /* 0x000fc80000000011 */
[----:B------:R-:W-:-:S04]  /*0ff0*/  FFMA R17, R4, R17, -0.33333197236061096191 ;  /* 0xbeaaaa7d04117423 */ /* 0x000fc80000000011 */
[----:B------:R-:W-:Y:S01]  /*1000*/  FMUL R17, R4, R17 ;  /* 0x0000001104117220 */ /* 0x000fe20000400000 */
[----:B------:R-:W-:-:S03]  /*1010*/  IMAD.MOV.U32 R4, RZ, RZ, 0x3f6ee581 ;  /* 0x3f6ee581ff047424 */ /* 0x000fc600078e00ff */
[----:B------:R-:W-:-:S04]  /*1020*/  FFMA R17, R17, R0, R0 ;  /* 0x0000000011117223 */ /* 0x000fc80000000000 */
[C---:B------:R-:W-:Y:S01]  /*1030*/  FFMA R0, R4.reuse, 1.6832555532455444336, -R17 ;  /* 0x3fd774eb04007823 */ /* 0x040fe20000000811 */
[----:B------:R-:W-:-:S04]  /*1040*/  FSEL R4, R4, 1.8663789033889770508, P3 ;  /* 0x3feee58104047808 */ /* 0x000fc80001800000 */
[-C--:B------:R-:W-:Y:S01]  /*1050*/  FSEL R19, R0, R17.reuse, P3 ;  /* 0x0000001100137208 */ /* 0x080fe20001800000 */
[----:B------:R-:W-:Y:S01]  /*1060*/  IMAD.MOV.U32 R0, RZ, RZ, 0x4016cbe4 ;  /* 0x4016cbe4ff007424 */ /* 0x000fe200078e00ff */
[----:B------:R-:W-:-:S05]  /*1070*/  FSEL R17, R17, -R17, P3 ;  /* 0x8000001111117208 */ /* 0x000fca0001800000 */
[----:B------:R-:W-:Y:S01]  /*1080*/  @!P0 FFMA R19, R4, 1.6832555532455444336, R17 ;  /* 0x3fd774eb04138823 */ /* 0x000fe20000000011 */
[----:B------:R-:W-:Y:S02]  /*1090*/  @!P2 FSEL R19, R0, 0.78539818525314331055, !P0 ;  /* 0x3f490fdb0013a808 */ /* 0x000fe40004000000 */
[----:B------:R-:W-:Y:S02]  /*10a0*/  @!P1 FSEL R19, RZ, 3.1415927410125732422, P0 ;  /* 0x40490fdbff139808 */ /* 0x000fe40000000000 */
[----:B------:R-:W-:Y:S02]  /*10b0*/  FSETP.NAN.AND P0, PT, R25, R25, PT ;  /* 0x000000191900720b */ /* 0x000fe40003f08000 */
[----:B------:R-:W-:Y:S01]  /*10c0*/  LOP3.LUT R0, R19, 0x80000000, R8, 0xb8, !PT ;  /* 0x8000000013007812 */ /* 0x000fe200078eb808 */
[----:B------:R-:W-:Y:S01]  /*10d0*/  IMAD.MOV.U32 R19, RZ, RZ, 0x437c0000 ;  /* 0x437c0000ff137424 */ /* 0x000fe200078e00ff */
[----:B------:R-:W-:Y:S02]  /*10e0*/  MOV R17, 0x3bbb989d ;  /* 0x3bbb989d00117802 */ /* 0x000fe40000000f00 */
[----:B------:R-:W-:-:S02]  /*10f0*/  FSEL R0, R25, R0, P0 ;  /* 0x0000000019007208 */ /* 0x000fc40000000000 */
[----:B------:R-:W-:-:S03]  /*1100*/  IADD3 R14, P0, PT, R14, -0x1, RZ ;  /* 0xffffffff0e0e7810 */ /* 0x000fc60007f1e0ff */
[----:B------:R-:W-:Y:S01]  /*1110*/  FFMA R0, R16, R0, R27 ;  /* 0x0000000010007223 */ /* 0x000fe2000000001b */
[----:B------:R-:W-:Y:S02]  /*1120*/  IADD3.X R15, PT, PT, R15, -0x1, RZ, P0, !PT ;  /* 0xffffffff0f0f7810 */ /* 0x000fe400007fe4ff */
[----:B------:R-:W-:Y:S01]  /*1130*/  ISETP.NE.U32.AND P0, PT, R14, RZ, PT ;  /* 0x000000ff0e00720c */ /* 0x000fe20003f05070 */
[----:B------:R-:W-:Y:S02]  /*1140*/  FFMA.SAT R2, R0, -R17, 0.5 ;  /* 0x3f00000000027423 */ /* 0x000fe40000002811 */
[----:B------:R0:W1:Y:S01]  /*1150*/  LDS R17, [R13+0x18] ;  /* 0x000018000d117984 */ /* 0x0000620000000800 */
[----:B------:R-:W-:Y:S01]  /*1160*/  ISETP.NE.AND.EX P0, PT, R15, RZ, PT, P0 ;  /* 0x000000ff0f00720c */ /* 0x000fe20003f05300 */
[----:B------:R-:W-:-:S04]  /*1170*/  FFMA.RM R2, R2, R19, 12582913 ;  /* 0x4b40000102027423 */ /* 0x000fc80000004013 */
[C---:B------:R-:W-:Y:S01]  /*1180*/  FADD R19, R2.reuse, -12583039 ;  /* 0xcb40007f02137421 */ /* 0x040fe20000000000 */
[----:B------:R-:W-:Y:S01]  /*1190*/  IMAD.SHL.U32 R2, R2, 0x800000, RZ ;  /* 0x0080000002027824 */ /* 0x000fe200078e00ff */
[----:B0-----:R-:W-:Y:S02]  /*11a0*/  IADD3 R13, PT, PT, R13, 0x1c, RZ ;  /* 0x0000001c0d0d7810 */ /* 0x001fe40007ffe0ff */
[----:B------:R-:W-:-:S04]  /*11b0*/  FFMA R19, R0, -1.4426950216293334961, -R19 ;  /* 0xbfb8aa3b00137823 */ /* 0x000fc80000000813 */
[----:B------:R-:W-:-:S06]  /*11c0*/  FFMA R19, R0, -1.925963033500011079e-08, R19 ;  /* 0xb2a5706000137823 */ /* 0x000fcc0000000013 */
[----:B------:R-:W0:Y:S02]  /*11d0*/  MUFU.EX2 R19, R19 ;  /* 0x0000001300137308 */ /* 0x000e240000000800 */
[----:B0-----:R-:W-:-:S04]  /*11e0*/  FMUL R2, R2, R19 ;  /* 0x0000001302027220 */ /* 0x001fc80000400000 */
[----:B-1----:R-:W-:Y:S01]  /*11f0*/  FFMA R12, R17, R2, R12 ;  /* 0x00000002110c7223 */ /* 0x002fe2000000000c */
[----:B------:R-:W-:Y:S06]  /*1200*/  @P0 BRA `(.L_x_14) ;  /* 0xfffffff4006c0947 */ /* 0x000fec000383ffff */
.L_x_7:
[----:B------:R-:W-:-:S07]  /*1210*/  FADD R9, R9, R12 ;  /* 0x0000000c09097221 */ /* 0x000fce0000000000 */
.L_x_6:
[----:B------:R-:W-:Y:S05]  /*1220*/  BSYNC.RECONVERGENT B0 ;  /* 0x0000000000007941 */ /* 0x000fea0003800200 */
.L_x_5:
[----:B------:R-:W-:Y:S01]  /*1230*/  BAR.SYNC.DEFER_BLOCKING 0x0 ;  /* 0x0000000000007b1d */ /* 0x000fe20000010000 */
[----:B------:R-:W-:Y:S02]  /*1240*/  UIADD3 UR6, UP1, UPT, UR10, UR6, URZ ;  /* 0x000000060a067290 */ /* 0x000fe4000ff3e0ff */
[----:B------:R-:W-:Y:S02]  /*1250*/  UIADD3 UR16, UP2, UPT, -UR10, UR16, URZ ;  /* 0x000000100a107290 */ /* 0x000fe4000ff5e1ff */
[----:B------:R-:W-:Y:S02]  /*1260*/  UIADD3.X UR7, UPT, UPT, URZ, UR7, URZ, UP1, !UPT ;  /* 0x00000007ff077290 */ /* 0x000fe40008ffe4ff */
[----:B------:R-:W-:Y:S01]  /*1270*/  UIADD3.X UR17, UPT, UPT, UR17, -0x1, URZ, UP2, !UPT ;  /* 0xffffffff11117890 */ /* 0x000fe200097fe4ff */
[----:B------:R-:W-:Y:S11]  /*1280*/  BRA.U UP0, `(.L_x_15) ;  /* 0xfffffff1004c7547 */ /* 0x000ff6000b83ffff */
.L_x_0:
[----:B------:R-:W1:Y:S02]  /*1290*/  LDCU.64 UR12, c[0x0][0x380] ;  /* 0x00007000ff0c77ac */ /* 0x000e640008000a00 */
[----:B-1----:R-:W-:-:S04]  /*12a0*/  ISETP.GE.U32.AND P0, PT, R3, UR12, PT ;  /* 0x0000000c03007c0c */ /* 0x002fc8000bf06070 */
[----:B------:R-:W-:-:S13]  /*12b0*/  ISETP.GE.AND.EX P0, PT, RZ, UR13, PT, P0 ;  /* 0x0000000dff007c0c */ /* 0x000fda000bf06300 */
[----:B------:R-:W-:Y:S05]  /*12c0*/  @P0 EXIT ;  /* 0x000000000000094d */ /* 0x000fea0003800000 */
[----:B------:R-:W1:Y:S02]  /*12d0*/  LDCU.64 UR4, c[0x0][0x390] ;  /* 0x00007200ff0477ac */ /* 0x000e640008000a00 */
[----:B-1----:R-:W-:-:S04]  /*12e0*/  LEA R2, P0, R3, UR4, 0x2 ;  /* 0x0000000403027c11 */ /* 0x002fc8000f8010ff */
[----:B------:R-:W-:-:S05]  /*12f0*/  LEA.HI.X R3, R3, UR5, RZ, 0x2, P0 ;  /* 0x0000000503037c11 */ /* 0x000fca00080f14ff */
[----:B------:R-:W-:Y:S01]  /*1300*/  STG.E desc[UR14][R2.64], R9 ;  /* 0x0000000902007986 */ /* 0x000fe2000c10190e */
[----:B------:R-:W-:Y:S05]  /*1310*/  EXIT ;  /* 0x000000000000794d */ /* 0x000fea0003800000 */
        .weak           $__internal_0_$__cuda_sm20_div_u64
        .type           $__internal_0_$__cuda_sm20_div_u64,@function
        .size           $__internal_0_$__cuda_sm20_div_u64,($__internal_1_$__cuda_sm3x_div_rn_noftz_f32_slowpath - $__internal_0_$__cuda_sm20_div_u64)
$__internal_0_$__cuda_sm20_div_u64:
[----:B------:R-:W-:Y:S01]  /*1320*/  UMOV UR4, UR10 ;  /* 0x0000000a00047c82 */ /* 0x000fe20008000000 */
[----:B------:R-:W-:Y:S02]  /*1330*/  UMOV UR5, URZ ;  /* 0x000000ff00057c82 */ /* 0x000fe40008000000 */
[----:B------:R-:W0:Y:S08]  /*1340*/  I2F.U64.RP R0, UR4 ;  /* 0x0000000400007d12 */ /* 0x000e300008309000 */
[----:B0-----:R-:W0:Y:S02]  /*1350*/  MUFU.RCP R0, R0 ;  /* 0x0000000000007308 */ /* 0x001e240000001000 */
[----:B0-----:R-:W-:-:S06]  /*1360*/  VIADD R10, R0, 0x1ffffffe ;  /* 0x1ffffffe000a7836 */ /* 0x001fcc0000000000 */
[----:B------:R-:W0:Y:S02]  /*1370*/  F2I.U64.TRUNC R10, R10 ;  /* 0x0000000a000a7311 */ /* 0x000e24000020d800 */
[----:B0-----:R-:W-:Y:S01]  /*1380*/  R2UR UR4, R10 ;  /* 0x000000000a0472ca */ /* 0x001fe200000e0000 */
[----:B------:R-:W-:Y:S01]  /*1390*/  IMAD.MOV.U32 R10, RZ, RZ, R2 ;  /* 0x000000ffff0a7224 */ /* 0x000fe200078e0002 */
[----:B------:R-:W-:Y:S01]  /*13a0*/  R2UR UR5, R11 ;  /* 0x000000000b0572ca */ /* 0x000fe200000e0000 */
[----:B------:R-:W-:-:S10]  /*13b0*/  HFMA2 R11, -RZ, RZ, 0, 0 ;  /* 0x00000000ff0b7431 */ /* 0x000fd400000001ff */
[----:B------:R-:W-:-:S04]  /*13c0*/  UIMAD.WIDE.U32 UR8, UR4, UR10, URZ ;  /* 0x0000000a040872a5 */ /* 0x000fc8000f8e00ff */
[----:B------:R-:W-:Y:S02]  /*13d0*/  UIADD3 UR11, UP0, UPT, URZ, -UR8, URZ ;  /* 0x80000008ff0b7290 */ /* 0x000fe4000ff1e0ff */
[----:B------:R-:W-:Y:S02]  /*13e0*/  UIMAD UR7, UR5, UR10, UR9 ;  /* 0x0000000a050772a4 */ /* 0x000fe4000f8e0209 */
[----:B------:R-:W-:Y:S02]  /*13f0*/  UIMAD.WIDE.U32 UR8, UR4, UR11, URZ ;  /* 0x0000000b040872a5 */ /* 0x000fe4000f8e00ff */
[----:B------:R-:W-:-:S04]  /*1400*/  UIADD3.X UR7, UPT, UPT, URZ, ~UR7, URZ, UP0, !UPT ;  /* 0x80000007ff077290 */ /* 0x000fc800087fe4ff */
[----:B------:R-:W-:Y:S01]  /*1410*/  UIMAD.WIDE.U32 UR12, UR5, UR7, URZ ;  /* 0x00000007050c72a5 */ /* 0x000fe2000f8e00ff */
[----:B------:R-:W-:Y:S01]  /*1420*/  UMOV UR8, UR9 ;  /* 0x0000000900087c82 */ /* 0x000fe20008000000 */
[----:B------:R-:W-:Y:S02]  /*1430*/  UMOV UR9, UR4 ;  /* 0x0000000400097c82 */ /* 0x000fe40008000000 */
[----:B------:R-:W-:Y:S02]  /*1440*/  UIMAD.WIDE.U32 UR8, UP0, UR4, UR7, UR8 ;  /* 0x00000007040872a5 */ /* 0x000fe4000f800008 */
[----:B------:R-:W-:Y:S02]  /*1450*/  UIMAD UR7, UR5, UR7, URZ ;  /* 0x00000007050772a4 */ /* 0x000fe4000f8e02ff */
[----:B------:R-:W-:-:S04]  /*1460*/  UIMAD.WIDE.U32 UR8, UP1, UR5, UR11, UR8 ;  /* 0x0000000b050872a5 */ /* 0x000fc8000f820008 */
[----:B------:R-:W-:Y:S02]  /*1470*/  UIADD3 UR9, UP2, UPT, UR7, UR9, URZ ;  /* 0x0000000907097290 */ /* 0x000fe4000ff5e0ff */
[----:B------:R-:W-:Y:S02]  /*1480*/  UIADD3.X UR7, UPT, UPT, UR13, UR5, URZ, UP0, !UPT ;  /* 0x000000050d077290 */ /* 0x000fe400087fe4ff */
[----:B------:R-:W-:Y:S02]  /*1490*/  UIMAD.WIDE.U32 UR4, UR9, UR10, URZ ;  /* 0x0000000a090472a5 */ /* 0x000fe4000f8e00ff */
[----:B------:R-:W-:Y:S02]  /*14a0*/  UIADD3.X UR7, UPT, UPT, URZ, URZ, UR7, UP2, UP1 ;  /* 0x000000ffff077290 */ /* 0x000fe400097e2407 */
[----:B------:R-:W-:Y:S02]  /*14b0*/  UIADD3 UR11, UP0, UPT, URZ, -UR4, URZ ;  /* 0x80000004ff0b7290 */ /* 0x000fe4000ff1e0ff */
[----:B------:R-:W-:-:S02]  /*14c0*/  UIMAD UR4, UR7, UR10, UR5 ;  /* 0x0000000a070472a4 */ /* 0x000fc4000f8e0205 */
[----:B------:R-:W-:Y:S02]  /*14d0*/  UIMAD.WIDE.U32 UR12, UR9, UR11, URZ ;  /* 0x0000000b090c72a5 */ /* 0x000fe4000f8e00ff */
[----:B------:R-:W-:-:S05]  /*14e0*/  UIADD3.X UR4, UPT, UPT, URZ, ~UR4, URZ, UP0, !UPT ;  /* 0x80000004ff047290 */ /* 0x000fca00087fe4ff */
[----:B------:R-:W-:Y:S02]  /*14f0*/  UMOV UR8, UR13 ;  /* 0x0000000d00087c82 */ /* 0x000fe40008000000 */
[----:B------:R-:W-:-:S04]  /*1500*/  UIMAD.WIDE.U32 UR8, UP0, UR9, UR4, UR8 ;  /* 0x00000004090872a5 */ /* 0x000fc8000f800008 */
[----:B------:R-:W-:Y:S02]  /*1510*/  UIMAD.WIDE.U32 UR8, UP1, UR7, UR11, UR8 ;  /* 0x0000000b070872a5 */ /* 0x000fe4000f820008 */
[----:B------:R-:W-:Y:S02]  /*1520*/  UIMAD UR11, UR7, UR4, URZ ;  /* 0x00000004070b72a4 */ /* 0x000fe4000f8e02ff */
[----:B------:R-:W-:Y:S02]  /*1530*/  UIMAD.WIDE.U32 UR4, UR7, UR4, URZ ;  /* 0x00000004070472a5 */ /* 0x000fe4000f8e00ff */
[----:B------:R-:W-:Y:S02]  /*1540*/  UIADD3 UR11, UP2, UPT, UR11, UR9, URZ ;  /* 0x000000090b0b7290 */ /* 0x000fe4000ff5e0ff */
[----:B------:R-:W-:Y:S02]  /*1550*/  UIADD3.X UR7, UPT, UPT, UR5, UR7, URZ, UP0, !UPT ;  /* 0x0000000705077290 */ /* 0x000fe400087fe4ff */
[----:B------:R-:W-:Y:S01]  /*1560*/  UIMAD.WIDE.U32 UR8, UR11, UR6, URZ ;  /* 0x000000060b0872a5 */ /* 0x000fe2000f8e00ff */
[----:B------:R-:W-:Y:S01]  /*1570*/  UMOV UR5, URZ ;  /* 0x000000ff00057c82 */ /* 0x000fe20008000000 */
[----:B------:R-:W-:-:S05]  /*1580*/  UIADD3.X UR7, UPT, UPT, URZ, URZ, UR7, UP2, UP1 ;  /* 0x000000ffff077290 */ /* 0x000fca00097e2407 */
[----:B------:R-:W-:Y:S01]  /*1590*/  UMOV UR4, UR9 ;  /* 0x0000000900047c82 */ /* 0x000fe20008000000 */
[----:B------:R-:W-:Y:S02]  /*15a0*/  UIMAD.WIDE.U32 UR8, UR7, UR16, URZ ;  /* 0x00000010070872a5 */ /* 0x000fe4000f8e00ff */
[----:B------:R-:W-:Y:S02]  /*15b0*/  UIMAD.WIDE.U32 UR4, UR11, UR16, UR4 ;  /* 0x000000100b0472a5 */ /* 0x000fe4000f8e0004 */
[----:B------:R-:W-:Y:S02]  /*15c0*/  UIMAD UR11, UR7, UR16, URZ ;  /* 0x00000010070b72a4 */ /* 0x000fe4000f8e02ff */
[----:B------:R-:W-:-:S04]  /*15d0*/  UIMAD.WIDE.U32 UR4, UP0, UR7, UR6, UR4 ;  /* 0x00000006070472a5 */ /* 0x000fc8000f800004 */
[----:B------:R-:W-:Y:S02]  /*15e0*/  UIADD3.X UR7, UPT, UPT, UR9, URZ, URZ, UP0, !UPT ;  /* 0x000000ff09077290 */ /* 0x000fe400087fe4ff */
[----:B------:R-:W-:-:S04]  /*15f0*/  UIADD3 UR8, UP0, UPT, UR11, UR5, URZ ;  /* 0x000000050b087290 */ /* 0x000fc8000ff1e0ff */
[----:B------:R-:W-:Y:S02]  /*1600*/  UIADD3.X UR7, UPT, UPT, URZ, UR7, URZ, UP0, !UPT ;  /* 0x00000007ff077290 */ /* 0x000fe400087fe4ff */
[----:B------:R-:W-:-:S04]  /*1610*/  UIMAD.WIDE.U32 UR4, UR8, UR10, URZ ;  /* 0x0000000a080472a5 */ /* 0x000fc8000f8e00ff */
[----:B------:R-:W-:Y:S02]  /*1620*/  UIMAD UR5, UR7, UR10, UR5 ;  /* 0x0000000a070572a4 */ /* 0x000fe4000f8e0205 */
[----:B------:R-:W-:Y:S02]  /*1630*/  UIADD3 UR11, UP0, UPT, -UR4, UR6, URZ ;  /* 0x00000006040b7290 */ /* 0x000fe4000ff1e1ff */
[----:B------:R-:W-:Y:S02]  /*1640*/  UIADD3 UR4, UP2, UPT, UR8, 0x1, URZ ;  /* 0x0000000108047890 */ /* 0x000fe4000ff5e0ff */
[----:B------:R-:W-:Y:S02]  /*1650*/  UIADD3.X UR12, UPT, UPT, ~UR5, UR16, URZ, UP0, !UPT ;  /* 0x00000010050c7290 */ /* 0x000fe400087fe5ff */
[----:B------:R-:W-:Y:S02]  /*1660*/  UISETP.GE.U32.AND UP0, UPT, UR11, UR10, UPT ;  /* 0x0000000a0b00728c */ /* 0x000fe4000bf06070 */
[----:B------:R-:W-:-:S02]  /*1670*/  UIADD3 UR6, UP1, UPT, -UR10, UR11, URZ ;  /* 0x0000000b0a067290 */ /* 0x000fc4000ff3e1ff */
[----:B------:R-:W-:Y:S02]  /*1680*/  UISETP.GE.U32.AND.EX UP0, UPT, UR12, URZ, UPT, UP0 ;  /* 0x000000ff0c00728c */ /* 0x000fe4000bf06100 */
[----:B------:R-:W-:Y:S02]  /*1690*/  UIADD3.X UR9, UPT, UPT, UR12, -0x1, URZ, UP1, !UPT ;  /* 0xffffffff0c097890 */ /* 0x000fe40008ffe4ff */
[----:B------:R-:W-:Y:S02]  /*16a0*/  UIADD3.X UR5, UPT, UPT, URZ, UR7, URZ, UP2, !UPT ;  /* 0x00000007ff057290 */ /* 0x000fe400097fe4ff */
[----:B------:R-:W-:Y:S02]  /*16b0*/  USEL UR6, UR6, UR11, UP0 ;  /* 0x0000000b06067287 */ /* 0x000fe40008000000 */
[----:B------:R-:W-:Y:S02]  /*16c0*/  USEL UR8, UR4, UR8, UP0 ;  /* 0x0000000804087287 */ /* 0x000fe40008000000 */
[----:B------:R-:W-:-:S02]  /*16d0*/  USEL UR9, UR9, UR12, UP0 ;  /* 0x0000000c09097287 */ /* 0x000fc40008000000 */
[----:B------:R-:W-:Y:S02]  /*16e0*/  USEL UR7, UR5, UR7, UP0 ;  /* 0x0000000705077287 */ /* 0x000fe40008000000 */
[----:B------:R-:W-:Y:S02]  /*16f0*/  UISETP.GE.U32.AND UP0, UPT, UR6, UR10, UPT ;  /* 0x0000000a0600728c */ /* 0x000fe4000bf06070 */
[----:B------:R-:W-:Y:S02]  /*1700*/  UIADD3 UR4, UP2, UPT, UR8, 0x1, URZ ;  /* 0x0000000108047890 */ /* 0x000fe4000ff5e0ff */
[----:B------:R-:W-:Y:S02]  /*1710*/  UISETP.NE.U32.AND UP1, UPT, UR10, URZ, UPT ;  /* 0x000000ff0a00728c */ /* 0x000fe4000bf25070 */
[----:B------:R-:W-:Y:S02]  /*1720*/  UISETP.GE.U32.AND.EX UP0, UPT, UR9, URZ, UPT, UP0 ;  /* 0x000000ff0900728c */ /* 0x000fe4000bf06100 */
[----:B------:R-:W-:-:S02]  /*1730*/  UIADD3.X UR5, UPT, UPT, URZ, UR7, URZ, UP2, !UPT ;  /* 0x00000007ff057290 */ /* 0x000fc400097fe4ff */
[----:B------:R-:W-:Y:S02]  /*1740*/  UISETP.NE.AND.EX UP1, UPT, URZ, URZ, UPT, UP1 ;  /* 0x000000ffff00728c */ /* 0x000fe4000bf25310 */
[----:B------:R-:W-:Y:S02]  /*1750*/  USEL UR4, UR4, UR8, UP0 ;  /* 0x0000000804047287 */ /* 0x000fe40008000000 */
[----:B------:R-:W-:Y:S02]  /*1760*/  USEL UR5, UR5, UR7, UP0 ;  /* 0x0000000705057287 */ /* 0x000fe40008000000 */
[----:B------:R-:W-:Y:S02]  /*1770*/  USEL UR4, UR4, 0xffffffff, UP1 ;  /* 0xffffffff04047887 */ /* 0x000fe40008800000 */
[----:B------:R-:W-:Y:S01]  /*1780*/  USEL UR5, UR5, 0xffffffff, UP1 ;  /* 0xffffffff05057887 */ /* 0x000fe20008800000 */
[----:B------:R-:W-:Y:S11]  /*1790*/  RET.REL.NODEC R10 `(GpuConv1DOnDevice) ;  /* 0xffffffe80a187950 */ /* 0x000ff60003c3ffff */
        .weak           $__internal_1_$__cuda_sm3x_div_rn_noftz_f32_slowpath
        .type           $__internal_1_$__cuda_sm3x_div_rn_noftz_f32_slowpath,@function
        .size           $__internal_1_$__cuda_sm3x_div_rn_noftz_f32_slowpath,(.L_x_29 - $__internal_1_$__cuda_sm3x_div_rn_noftz_f32_slowpath)
$__internal_1_$__cuda_sm3x_div_rn_noftz_f32_slowpath:
[----:B------:R-:W-:Y:S01]  /*17a0*/  SHF.R.U32.HI R21, RZ, 0x17, R22 ;  /* 0x00000017ff157819 */ /* 0x000fe20000011616 */
[----:B------:R-:W-:Y:S01]  /*17b0*/  BSSY.RECONVERGENT B2, `(.L_x_16) ;  /* 0x0000062000027945 */ /* 0x000fe20003800200 */
[----:B------:R-:W-:Y:S02]  /*17c0*/  SHF.R.U32.HI R18, RZ, 0x17, R29 ;  /* 0x00000017ff127819 */ /* 0x000fe4000001161d */
[----:B------:R-:W-:Y:S02]  /*17d0*/  LOP3.LUT R21, R21, 0xff, RZ, 0xc0, !PT ;  /* 0x000000ff15157812 */ /* 0x000fe400078ec0ff */
[----:B------:R-:W-:-:S03]  /*17e0*/  LOP3.LUT R18, R18, 0xff, RZ, 0xc0, !PT ;  /* 0x000000ff12127812 */ /* 0x000fc600078ec0ff */
[----:B------:R-:W-:Y:S02]  /*17f0*/  VIADD R0, R21, 0xffffffff ;  /* 0xffffffff15007836 */ /* 0x000fe40000000000 */
[----:B------:R-:W-:-:S03]  /*1800*/  VIADD R19, R18, 0xffffffff ;  /* 0xffffffff12137836 */ /* 0x000fc60000000000 */
[----:B------:R-:W-:-:S04]  /*1810*/  ISETP.GT.U32.AND P0, PT, R0, 0xfd, PT ;  /* 0x000000fd0000780c */ /* 0x000fc80003f04070 */
[----:B------:R-:W-:-:S13]  /*1820*/  ISETP.GT.U32.OR P0, PT, R19, 0xfd, P0 ;  /* 0x000000fd1300780c */ /* 0x000fda0000704470 */
[----:B------:R-:W-:Y:S01]  /*1830*/  @!P0 MOV R20, RZ ;  /* 0x000000ff00148202 */ /* 0x000fe20000000f00 */
[----:B------:R-:W-:Y:S06]  /*1840*/  @!P0 BRA `(.L_x_17) ;  /* 0x00000000005c8947 */ /* 0x000fec0003800000 */
[----:B------:R-:W-:Y:S02]  /*1850*/  FSETP.GTU.FTZ.AND P0, PT, |R29|, +INF , PT ;  /* 0x7f8000001d00780b */ /* 0x000fe40003f1c200 */
[----:B------:R-:W-:-:S04]  /*1860*/  FSETP.GTU.FTZ.AND P1, PT, |R22|, +INF , PT ;  /* 0x7f8000001600780b */ /* 0x000fc80003f3c200 */
[----:B------:R-:W-:-:S13]  /*1870*/  PLOP3.LUT P0, PT, P0, P1, PT, 0xf8, 0x8f ;  /* 0x00000000008f781c */ /* 0x000fda0000703f70 */
[----:B------:R-:W-:Y:S05]  /*1880*/  @P0 BRA `(.L_x_18) ;  /* 0x00000004004c0947 */ /* 0x000fea0003800000 */
[----:B------:R-:W-:-:S13]  /*1890*/  LOP3.LUT P0, RZ, R22, 0x7fffffff, R29, 0xc8, !PT ;  /* 0x7fffffff16ff7812 */ /* 0x000fda000780c81d */
[----:B------:R-:W-:Y:S05]  /*18a0*/  @!P0 BRA `(.L_x_19) ;  /* 0x00000004003c8947 */ /* 0x000fea0003800000 */
[C---:B------:R-:W-:Y:S02]  /*18b0*/  FSETP.NEU.FTZ.AND P4, PT, |R29|.reuse, +INF , PT ;  /* 0x7f8000001d00780b */ /* 0x040fe40003f9d200 */
[----:B------:R-:W-:Y:S02]  /*18c0*/  FSETP.NEU.FTZ.AND P1, PT, |R22|, +INF , PT ;  /* 0x7f8000001600780b */ /* 0x000fe40003f3d200 */
[----:B------:R-:W-:-:S11]  /*18d0*/  FSETP.NEU.FTZ.AND P0, PT, |R29|, +INF , PT ;  /* 0x7f8000001d00780b */ /* 0x000fd60003f1d200 */
[----:B------:R-:W-:Y:S05]  /*18e0*/  @!P1 BRA !P4, `(.L_x_19) ;  /* 0x00000004002c9947 */ /* 0x000fea0006000000 */
[----:B------:R-:W-:-:S04]  /*18f0*/  LOP3.LUT P4, RZ, R29, 0x7fffffff, RZ, 0xc0, !PT ;  /* 0x7fffffff1dff7812 */ /* 0x000fc8000788c0ff */
[----:B------:R-:W-:-:S13]  /*1900*/  PLOP3.LUT P1, PT, P1, P4, PT, 0x2f, 0xf2 ;  /* 0x0000000000f2781c */ /* 0x000fda0000f28577 */
[----:B------:R-:W-:Y:S05]  /*1910*/  @P1 BRA `(.L_x_20) ;  /* 0x0000000400181947 */ /* 0x000fea0003800000 */
[----:B------:R-:W-:-:S04]  /*1920*/  LOP3.LUT P1, RZ, R22, 0x7fffffff, RZ, 0xc0, !PT ;  /* 0x7fffffff16ff7812 */ /* 0x000fc8000782c0ff */
[----:B------:R-:W-:-:S13]  /*1930*/  PLOP3.LUT P0, PT, P0, P1, PT, 0x2f, 0xf2 ;  /* 0x0000000000f2781c */ /* 0x000fda0000702577 */
[----:B------:R-:W-:Y:S05]  /*1940*/  @P0 BRA `(.L_x_21) ;  /* 0x0000000400000947 */ /* 0x000fea0003800000 */
[----:B------:R-:W-:Y:S02]  /*1950*/  ISETP.GE.AND P0, PT, R19, RZ, PT ;  /* 0x000000ff1300720c */ /* 0x000fe40003f06270 */
[----:B------:R-:W-:-:S11]  /*1960*/  ISETP.GE.AND P1, PT, R0, RZ, PT ;  /* 0x000000ff0000720c */ /* 0x000fd60003f26270 */
[----:B------:R-:W-:Y:S02]  /*1970*/  @P0 IMAD.MOV.U32 R20, RZ, RZ, RZ ;  /* 0x000000ffff140224 */ /* 0x000fe400078e00ff */
[----:B------:R-:W-:Y:S01]  /*1980*/  @!P0 FFMA R29, R29, 1.84467440737095516160e+19, RZ ;  /* 0x5f8000001d1d8823 */ /* 0x000fe200000000ff */
[----:B------:R-:W-:Y:S02]  /*1990*/  @!P0 IMAD.MOV.U32 R20, RZ, RZ, -0x40 ;  /* 0xffffffc0ff148424 */ /* 0x000fe400078e00ff */
[----:B------:R-:W-:-:S03]  /*19a0*/  @!P1 FFMA R22, R22, 1.84467440737095516160e+19, RZ ;  /* 0x5f80000016169823 */ /* 0x000fc600000000ff */
[----:B------:R-:W-:-:S07]  /*19b0*/  @!P1 IADD3 R20, PT, PT, R20, 0x40, RZ ;  /* 0x0000004014149810 */ /* 0x000fce0007ffe0ff */
.L_x_17:
[----:B------:R-:W-:Y:S01]  /*19c0*/  LEA R19, R21, 0xc0800000, 0x17 ;  /* 0xc080000015137811 */ /* 0x000fe200078eb8ff */
[----:B------:R-:W-:Y:S01]  /*19d0*/  VIADD R18, R18, 0xffffff81 ;  /* 0xffffff8112127836 */ /* 0x000fe20000000000 */
[----:B------:R-:W-:Y:S03]  /*19e0*/  BSSY.RECONVERGENT B3, `(.L_x_22) ;  /* 0x0000035000037945 */ /* 0x000fe60003800200 */
[----:B------:R-:W-:Y:S01]  /*19f0*/  IMAD.IADD R28, R22, 0x1, -R19 ;  /* 0x00000001161c7824 */ /* 0x000fe200078e0a13 */
[C---:B------:R-:W-:Y:S01]  /*1a00*/  IADD3 R21, PT, PT, R18.reuse, 0x7f, -R21 ;  /* 0x0000007f12157810 */ /* 0x040fe20007ffe815 */
[----:B------:R-:W-:Y:S02]  /*1a10*/  IMAD R0, R18, -0x800000, R29 ;  /* 0xff80000012007824 */ /* 0x000fe400078e021d */
[----:B------:R-:W0:Y:S01]  /*1a20*/  MUFU.RCP R22, R28 ;  /* 0x0000001c00167308 */ /* 0x000e220000001000 */
[----:B------:R-:W-:Y:S01]  /*1a30*/  FADD.FTZ R19, -R28, -RZ ;  /* 0x800000ff1c137221 */ /* 0x000fe20000010100 */
[----:B------:R-:W-:-:S03]  /*1a40*/  IADD3 R21, PT, PT, R21, R20, RZ ;  /* 0x0000001415157210 */ /* 0x000fc60007ffe0ff */
[----:B0-----:R-:W-:-:S04]  /*1a50*/  FFMA R23, R22, R19, 1 ;  /* 0x3f80000016177423 */ /* 0x001fc80000000013 */
[----:B------:R-:W-:-:S04]  /*1a60*/  FFMA R23, R22, R23, R22 ;  /* 0x0000001716177223 */ /* 0x000fc80000000016 */
[----:B------:R-:W-:-:S04]  /*1a70*/  FFMA R22, R0, R23, RZ ;  /* 0x0000001700167223 */ /* 0x000fc800000000ff */
[----:B------:R-:W-:-:S04]  /*1a80*/  FFMA R24, R19, R22, R0 ;  /* 0x0000001613187223 */ /* 0x000fc80000000000 */
[----:B------:R-:W-:-:S04]  /*1a90*/  FFMA R24, R23, R24, R22 ;  /* 0x0000001817187223 */ /* 0x000fc80000000016 */
[----:B------:R-:W-:-:S04]  /*1aa0*/  FFMA R19, R19, R24, R0 ;  /* 0x0000001813137223 */ /* 0x000fc80000000000 */
[----:B------:R-:W-:-:S05]  /*1ab0*/  FFMA R0, R23, R19, R24 ;  /* 0x0000001317007223 */ /* 0x000fca0000000018 */
[----:B------:R-:W-:-:S04]  /*1ac0*/  SHF.R.U32.HI R18, RZ, 0x17, R0 ;  /* 0x00000017ff127819 */ /* 0x000fc80000011600 */
[----:B------:R-:W-:-:S05]  /*1ad0*/  LOP3.LUT R18, R18, 0xff, RZ, 0xc0, !PT ;  /* 0x000000ff12127812 */ /* 0x000fca00078ec0ff */
[----:B------:R-:W-:-:S04]  /*1ae0*/  IMAD.IADD R18, R18, 0x1, R21 ;  /* 0x0000000112127824 */ /* 0x000fc800078e0215 */
[----:B------:R-:W-:-:S05]  /*1af0*/  VIADD R20, R18, 0xffffffff ;  /* 0xffffffff12147836 */ /* 0x000fca0000000000 */
[----:B------:R-:W-:-:S13]  /*1b00*/  ISETP.GE.U32.AND P0, PT, R20, 0xfe, PT ;  /* 0x000000fe1400780c */ /* 0x000fda0003f06070 */
[----:B------:R-:W-:Y:S05]  /*1b10*/  @!P0 BRA `(.L_x_23) ;  /* 0x0000000000808947 */ /* 0x000fea0003800000 */
[----:B------:R-:W-:-:S13]  /*1b20*/  ISETP.GT.AND P0, PT, R18, 0xfe, PT ;  /* 0x000000fe1200780c */ /* 0x000fda0003f04270 */
[----:B------:R-:W-:Y:S05]  /*1b30*/  @P0 BRA `(.L_x_24) ;  /* 0x00000000006c0947 */ /* 0x000fea0003800000 */
[----:B------:R-:W-:-:S13]  /*1b40*/  ISETP.GE.AND P0, PT, R18, 0x1, PT ;  /* 0x000000011200780c */ /* 0x000fda0003f06270 */
[----:B------:R-:W-:Y:S05]  /*1b50*/  @P0 BRA `(.L_x_25) ;  /* 0x0000000000740947 */ /* 0x000fea0003800000 */
[----:B------:R-:W-:Y:S02]  /*1b60*/  ISETP.GE.AND P0, PT, R18, -0x18, PT ;  /* 0xffffffe81200780c */ /* 0x000fe40003f06270 */
[----:B------:R-:W-:-:S11]  /*1b70*/  LOP3.LUT R0, R0, 0x80000000, RZ, 0xc0, !PT ;  /* 0x8000000000007812 */ /* 0x000fd600078ec0ff */
[----:B------:R-:W-:Y:S05]  /*1b80*/  @!P0 BRA `(.L_x_25) ;  /* 0x0000000000688947 */ /* 0x000fea0003800000 */
[CCC-:B------:R-:W-:Y:S01]  /*1b90*/  FFMA.RZ R20, R23.reuse, R19.reuse, R24.reuse ;  /* 0x0000001317147223 */ /* 0x1c0fe2000000c018 */
[CCC-:B------:R-:W-:Y:S01]  /*1ba0*/  FFMA.RP R21, R23.reuse, R19.reuse, R24.reuse ;  /* 0x0000001317157223 */ /* 0x1c0fe20000008018 */
[----:B------:R-:W-:Y:S01]  /*1bb0*/  FFMA.RM R24, R23, R19, R24 ;  /* 0x0000001317187223 */ /* 0x000fe20000004018 */
[----:B------:R-:W-:Y:S02]  /*1bc0*/  IADD3 R19, PT, PT, R18, 0x20, RZ ;  /* 0x0000002012137810 */ /* 0x000fe40007ffe0ff */
[----:B------:R-:W-:Y:S02]  /*1bd0*/  LOP3.LUT R20, R20, 0x7fffff, RZ, 0xc0, !PT ;  /* 0x007fffff14147812 */ /* 0x000fe400078ec0ff */
[----:B------:R-:W-:Y:S02]  /*1be0*/  ISETP.NE.AND P4, PT, R18, RZ, PT ;  /* 0x000000ff1200720c */ /* 0x000fe40003f85270 */
[----:B------:R-:W-:Y:S02]  /*1bf0*/  LOP3.LUT R20, R20, 0x800000, RZ, 0xfc, !PT ;  /* 0x0080000014147812 */ /* 0x000fe400078efcff */
[----:B------:R-:W-:Y:S01]  /*1c00*/  ISETP.NE.AND P1, PT, R18, RZ, PT ;  /* 0x000000ff1200720c */ /* 0x000fe20003f25270 */
[----:B------:R-:W-:Y:S01]  /*1c10*/  IMAD.MOV R18, RZ, RZ, -R18 ;  /* 0x000000ffff127224 */ /* 0x000fe200078e0a12 */
[----:B------:R-:W-:-:S02]  /*1c20*/  SHF.L.U32 R19, R20, R19, RZ ;  /* 0x0000001314137219 */ /* 0x000fc400000006ff */
[----:B------:R-:W-:Y:S02]  /*1c30*/  FSETP.NEU.FTZ.AND P0, PT, R21, R24, PT ;  /* 0x000000181500720b */ /* 0x000fe40003f1d000 */
[----:B------:R-:W-:Y:S02]  /*1c40*/  SEL R21, R18, RZ, P4 ;  /* 0x000000ff12157207 */ /* 0x000fe40002000000 */
[----:B------:R-:W-:Y:S02]  /*1c50*/  ISETP.NE.AND P1, PT, R19, RZ, P1 ;  /* 0x000000ff1300720c */ /* 0x000fe40000f25270 */
[----:B------:R-:W-:Y:S02]  /*1c60*/  SHF.R.U32.HI R21, RZ, R21, R20 ;  /* 0x00000015ff157219 */ /* 0x000fe40000011614 */
[----:B------:R-:W-:Y:S02]  /*1c70*/  PLOP3.LUT P0, PT, P0, P1, PT, 0xf8, 0x8f ;  /* 0x00000000008f781c */ /* 0x000fe40000703f70 */
[----:B------:R-:W-:-:S02]  /*1c80*/  SHF.R.U32.HI R18, RZ, 0x1, R21 ;  /* 0x00000001ff127819 */ /* 0x000fc40000011615 */
[----:B------:R-:W-:-:S04]  /*1c90*/  SEL R19, RZ, 0x1, !P0 ;  /* 0x00000001ff137807 */ /* 0x000fc80004000000 */
[----:B------:R-:W-:-:S04]  /*1ca0*/  LOP3.LUT R20, R19, 0x1, R18, 0xf8, !PT ;  /* 0x0000000113147812 */ /* 0x000fc800078ef812 */
[----:B------:R-:W-:-:S05]  /*1cb0*/  LOP3.LUT R21, R20, R21, RZ, 0xc0, !PT ;  /* 0x0000001514157212 */ /* 0x000fca00078ec0ff */
[----:B------:R-:W-:-:S05]  /*1cc0*/  IMAD.IADD R21, R18, 0x1, R21 ;  /* 0x0000000112157824 */ /* 0x000fca00078e0215 */
[----:B------:R-:W-:Y:S01]  /*1cd0*/  LOP3.LUT R0, R21, R0, RZ, 0xfc, !PT ;  /* 0x0000000015007212 */ /* 0x000fe200078efcff */
[----:B------:R-:W-:Y:S06]  /*1ce0*/  BRA `(.L_x_25) ;  /* 0x0000000000107947 */ /* 0x000fec0003800000 */
.L_x_24:
[----:B------:R-:W-:-:S04]  /*1cf0*/  LOP3.LUT R0, R0, 0x80000000, RZ, 0xc0, !PT ;  /* 0x8000000000007812 */ /* 0x000fc800078ec0ff */
[----:B------:R-:W-:Y:S01]  /*1d00*/  LOP3.LUT R0, R0, 0x7f800000, RZ, 0xfc, !PT ;  /* 0x7f80000000007812 */ /* 0x000fe200078efcff */
[----:B------:R-:W-:Y:S06]  /*1d10*/  BRA `(.L_x_25) ;  /* 0x0000000000047947 */ /* 0x000fec0003800000 */
.L_x_23:
[----:B------:R-:W-:-:S07]  /*1d20*/  LEA R0, R21, R0, 0x17 ;  /* 0x0000000015007211 */ /* 0x000fce00078eb8ff */
.L_x_25:
[----:B------:R-:W-:Y:S05]  /*1d30*/  BSYNC.RECONVERGENT B3 ;  /* 0x0000000000037941 */ /* 0x000fea0003800200 */
.L_x_22:
[----:B------:R-:W-:Y:S05]  /*1d40*/  BRA `(.L_x_26) ;  /* 0x0000000000207947 */ /* 0x000fea0003800000 */
.L_x_21:
[----:B------:R-:W-:-:S04]  /*1d50*/  LOP3.LUT R0, R22, 0x80000000, R29, 0x48, !PT ;  /* 0x8000000016007812 */ /* 0x000fc800078e481d */
[----:B------:R-:W-:Y:S01]  /*1d60*/  LOP3.LUT R0, R0, 0x7f800000, RZ, 0xfc, !PT ;  /* 0x7f80000000007812 */ /* 0x000fe200078efcff */
[----:B------:R-:W-:Y:S06]  /*1d70*/  BRA `(.L_x_26) ;  /* 0x0000000000147947 */ /* 0x000fec0003800000 */
.L_x_20:
[----:B------:R-:W-:Y:S01]  /*1d80*/  LOP3.LUT R0, R22, 0x80000000, R29, 0x48, !PT ;  /* 0x8000000016007812 */ /* 0x000fe200078e481d */
[----:B------:R-:W-:Y:S06]  /*1d90*/  BRA `(.L_x_26) ;  /* 0x00000000000c7947 */ /* 0x000fec0003800000 */
.L_x_19:
[----:B------:R-:W0:Y:S01]  /*1da0*/  MUFU.RSQ R0, -QNAN ;  /* 0xffc0000000007908 */ /* 0x000e220000001400 */
[----:B------:R-:W-:Y:S05]  /*1db0*/  BRA `(.L_x_26) ;  /* 0x0000000000047947 */ /* 0x000fea0003800000 */
.L_x_18:
[----:B------:R-:W-:-:S07]  /*1dc0*/  FADD.FTZ R0, R29, R22 ;  /* 0x000000161d007221 */ /* 0x000fce0000010000 */
.L_x_26:
[----:B------:R-:W-:Y:S05]  /*1dd0*/  BSYNC.RECONVERGENT B2 ;  /* 0x0000000000027941 */ /* 0x000fea0003800200 */
.L_x_16:
[----:B------:R-:W-:Y:S02]  /*1de0*/  HFMA2 R19, -RZ, RZ, 0, 0 ;  /* 0x00000000ff137431 */ /* 0x000fe400000001ff */
[----:B------:R-:W-:-:S04]  /*1df0*/  IMAD.MOV.U32 R18, RZ, RZ, R4 ;  /* 0x000000ffff127224 */ /* 0x000fc800078e0004 */
[----:B0-----:R-:W-:Y:S05]  /*1e00*/  RET.REL.NODEC R18 `(GpuConv1DOnDevice) ;  /* 0xffffffe0127c7950 */ /* 0x001fea0003c3ffff */
.L_x_27:
[----:B------:R-:W-:-:S00]  /*1e10*/  BRA `(.L_x_27) ;  /* 0xfffffffc00fc7947 */ /* 0x000fc0000383ffff */
[----:B------:R-:W-:-:S00]  /*1e20*/  NOP ;  /* 0x0000000000007918 */ /* 0x000fc00000000000 */
        /* <DEDUP_REMOVED lines=13> */
.L_x_29:


//--------------------- .nv.shared.GpuConv1DOnDevice --------------------------
	.section	.nv.shared.GpuConv1DOnDevice,"aw",@nobits
	.sectionflags	@""
	.align	16
	.zero		1024


//--------------------- .nv.shared.reserved.0     --------------------------
	.section	.nv.shared.reserved.0,"aw",@nobits
	.weak		__nv_reservedSMEM_offset_0_alias
	.size		__nv_reservedSMEM_offset_0_alias, 0, 64
	.other		__nv_reservedSMEM_offset_0_alias,@"STO_CUDA_RESERVED_SHARED STV_DEFAULT"
__nv_reservedSMEM_offset_0_alias:
	.zero		0
	.zero		64


//--------------------- .nv.constant0.GpuConv1DOnDevice --------------------------
	.section	.nv.constant0.GpuConv1DOnDevice,"a",@progbits
	.sectionflags	@""
	.align	4
.nv.constant0.GpuConv1DOnDevice:
	.zero		928


//--------------------- SYMBOLS --------------------------

	.type		.nv.reservedSmem.offset0,@object
	.size		.nv.reservedSmem.offset0,0x4
	.type		.nv.reservedSmem.cap,@object
	.size		.nv.reservedSmem.cap,0x4
